	.target	sm_100a

	.elftype	@"ET_EXEC"


//--------------------- .note.nv.tkinfo           --------------------------
	.section	.note.nv.tkinfo,"",@"SHT_NOTE"
	.sectionflags	@"SHF_NOTE_NV_TKINFO"
	.tkinfo
        /*0018*/ 	.word	0x00000002
        /*0030*/ 	.string	""
        /*0030*/ 	.string	"ptxas"
        /*0030*/ 	.string	"Cuda compilation tools, release 13.0, V13.0.88"
        /*0030*/ 	.string	"Build cuda_13.0.r13.0/compiler.36424714_0"
        /*0030*/ 	.string	"-arch sm_100a -m 64 "



//--------------------- .note.nv.cuinfo           --------------------------
	.section	.note.nv.cuinfo,"",@"SHT_NOTE"
	.sectionflags	@"SHF_NOTE_NV_CUINFO"
        /*0018*/ 	.short	0x0002
        /*001a*/ 	.short	0x0064
        /*001c*/ 	.short	0x0082
	.zero		2


//--------------------- .nv.info                  --------------------------
	.section	.nv.info,"",@"SHT_CUDA_INFO"
	.align	4


	//----- nvinfo : EIATTR_REGCOUNT
	.align		4
        /*0000*/ 	.byte	0x04, 0x2f
        /*0002*/ 	.short	(.L_20 - .L_19)
	.align		4
.L_19:
        /*0004*/ 	.word	index@(_ZN7cutlass13device_kernelINS_4gemm6kernel13GemmUniversalIN4cute5tupleIJiiiiEEENS1_10collective13CollectiveMmaINS1_35MainloopSm100TmaUmmaWarpSpecializedILi10ELi2ELi4ENS5_IJNS4_1CILi2EEENSA_ILi4EEENSA_ILi1EEEEEEEENS5_IJNSA_ILi64EEENSA_ILi256EEESG_EEENS_12float_e5m2_tENS5_IJlSD_lEEESJ_SK_NS4_8TiledMMAINS4_8MMA_AtomIJNS4_10MMA_TraitsINS4_19SM100_MMA_F8F6F4_SSEJSJ_SJ_fSG_SH_NS4_17integral_constantINS4_4UMMA5MajorELSR_0EEESS_NSP_INSQ_7ScaleInELST_0EEESU_EEEEEENS4_6LayoutINS5_IJSD_SD_SD_EEENS5_IJNSA_ILi0EEESZ_SZ_EEEEENS5_IJNS4_10UnderscoreES12_S12_EEEEENS4_23SM90_TMA_LOAD_MULTICASTENS4_14ComposedLayoutINS4_7SwizzleILi2ELi4ELi3EEENS4_18smem_ptr_flag_bitsILi8EEENSX_INS5_IJNSA_ILi8EEESG_EEENS5_IJSG_SD_EEEEEEEvNS4_8identityES15_S1F_vS1G_EENS_8epilogue10collective18CollectiveEpilogueINS1I_23Sm100TmaWarpSpecializedILi4ELi2ELi32ELb0ELb0EEEJSI_NS5_IJNSX_ISG_SD_EES1N_EEESJ_SK_SJ_SK_NS1I_6fusion15FusionCallbacksIS1M_NS1P_17LinearCombinationISJ_fSJ_fLNS_15FloatRoundStyleE2EEESI_S1O_JEEENS4_5SM1004TMEM4LOAD26SM100_TMEM_LOAD_16dp32b32xENS4_13SM90_TMA_LOADES1F_NS4_39AutoVectorizingCopyWithAssumedAlignmentILi128EEENS4_14SM90_TMA_STOREES1F_S21_S21_EEEvvEEEEvNT_6ParamsE)
        /*0008*/ 	.word	0x00000076


	//----- nvinfo : EIATTR_FRAME_SIZE
	.align		4
.L_20:
        /*000c*/ 	.byte	0x04, 0x11
        /*000e*/ 	.short	(.L_22 - .L_21)
	.align		4
.L_21:
        /*0010*/ 	.word	index@($__internal_2_$__cuda_sm10x_tcgen05_guardrail_trap_unallocated_columns_being_dealloced)
        /*0014*/ 	.word	0x00000000


	//----- nvinfo : EIATTR_FRAME_SIZE
	.align		4
.L_22:
        /*0018*/ 	.byte	0x04, 0x11
        /*001a*/ 	.short	(.L_24 - .L_23)
	.align		4
.L_23:
        /*001c*/ 	.word	index@($__internal_1_$__cuda_sm10x_tcgen05_guardrail_trap_phase_invalid_during_alloc)
        /*0020*/ 	.word	0x00000000


	//----- nvinfo : EIATTR_FRAME_SIZE
	.align		4
.L_24:
        /*0024*/ 	.byte	0x04, 0x11
        /*0026*/ 	.short	(.L_26 - .L_25)
	.align		4
.L_25:
        /*0028*/ 	.word	index@($__internal_0_$__cuda_sm10x_tcgen05_guardrail_trap_col_being_dealloced_not_returned_by_alloc)
        /*002c*/ 	.word	0x00000000


	//----- nvinfo : EIATTR_FRAME_SIZE
	.align		4
.L_26:
        /*0030*/ 	.byte	0x04, 0x11
        /*0032*/ 	.short	(.L_28 - .L_27)
	.align		4
.L_27:
        /*0034*/ 	.word	index@(_ZN7cutlass13device_kernelINS_4gemm6kernel13GemmUniversalIN4cute5tupleIJiiiiEEENS1_10collective13CollectiveMmaINS1_35MainloopSm100TmaUmmaWarpSpecializedILi10ELi2ELi4ENS5_IJNS4_1CILi2EEENSA_ILi4EEENSA_ILi1EEEEEEEENS5_IJNSA_ILi64EEENSA_ILi256EEESG_EEENS_12float_e5m2_tENS5_IJlSD_lEEESJ_SK_NS4_8TiledMMAINS4_8MMA_AtomIJNS4_10MMA_TraitsINS4_19SM100_MMA_F8F6F4_SSEJSJ_SJ_fSG_SH_NS4_17integral_constantINS4_4UMMA5MajorELSR_0EEESS_NSP_INSQ_7ScaleInELST_0EEESU_EEEEEENS4_6LayoutINS5_IJSD_SD_SD_EEENS5_IJNSA_ILi0EEESZ_SZ_EEEEENS5_IJNS4_10UnderscoreES12_S12_EEEEENS4_23SM90_TMA_LOAD_MULTICASTENS4_14ComposedLayoutINS4_7SwizzleILi2ELi4ELi3EEENS4_18smem_ptr_flag_bitsILi8EEENSX_INS5_IJNSA_ILi8EEESG_EEENS5_IJSG_SD_EEEEEEEvNS4_8identityES15_S1F_vS1G_EENS_8epilogue10collective18CollectiveEpilogueINS1I_23Sm100TmaWarpSpecializedILi4ELi2ELi32ELb0ELb0EEEJSI_NS5_IJNSX_ISG_SD_EES1N_EEESJ_SK_SJ_SK_NS1I_6fusion15FusionCallbacksIS1M_NS1P_17LinearCombinationISJ_fSJ_fLNS_15FloatRoundStyleE2EEESI_S1O_JEEENS4_5SM1004TMEM4LOAD26SM100_TMEM_LOAD_16dp32b32xENS4_13SM90_TMA_LOADES1F_NS4_39AutoVectorizingCopyWithAssumedAlignmentILi128EEENS4_14SM90_TMA_STOREES1F_S21_S21_EEEvvEEEEvNT_6ParamsE)
        /*0038*/ 	.word	0x00000000


	//----- nvinfo : EIATTR_MIN_STACK_SIZE
	.align		4
.L_28:
        /*003c*/ 	.byte	0x04, 0x12
        /*003e*/ 	.short	(.L_30 - .L_29)
	.align		4
.L_29:
        /*0040*/ 	.word	index@(_ZN7cutlass13device_kernelINS_4gemm6kernel13GemmUniversalIN4cute5tupleIJiiiiEEENS1_10collective13CollectiveMmaINS1_35MainloopSm100TmaUmmaWarpSpecializedILi10ELi2ELi4ENS5_IJNS4_1CILi2EEENSA_ILi4EEENSA_ILi1EEEEEEEENS5_IJNSA_ILi64EEENSA_ILi256EEESG_EEENS_12float_e5m2_tENS5_IJlSD_lEEESJ_SK_NS4_8TiledMMAINS4_8MMA_AtomIJNS4_10MMA_TraitsINS4_19SM100_MMA_F8F6F4_SSEJSJ_SJ_fSG_SH_NS4_17integral_constantINS4_4UMMA5MajorELSR_0EEESS_NSP_INSQ_7ScaleInELST_0EEESU_EEEEEENS4_6LayoutINS5_IJSD_SD_SD_EEENS5_IJNSA_ILi0EEESZ_SZ_EEEEENS5_IJNS4_10UnderscoreES12_S12_EEEEENS4_23SM90_TMA_LOAD_MULTICASTENS4_14ComposedLayoutINS4_7SwizzleILi2ELi4ELi3EEENS4_18smem_ptr_flag_bitsILi8EEENSX_INS5_IJNSA_ILi8EEESG_EEENS5_IJSG_SD_EEEEEEEvNS4_8identityES15_S1F_vS1G_EENS_8epilogue10collective18CollectiveEpilogueINS1I_23Sm100TmaWarpSpecializedILi4ELi2ELi32ELb0ELb0EEEJSI_NS5_IJNSX_ISG_SD_EES1N_EEESJ_SK_SJ_SK_NS1I_6fusion15FusionCallbacksIS1M_NS1P_17LinearCombinationISJ_fSJ_fLNS_15FloatRoundStyleE2EEESI_S1O_JEEENS4_5SM1004TMEM4LOAD26SM100_TMEM_LOAD_16dp32b32xENS4_13SM90_TMA_LOADES1F_NS4_39AutoVectorizingCopyWithAssumedAlignmentILi128EEENS4_14SM90_TMA_STOREES1F_S21_S21_EEEvvEEEEvNT_6ParamsE)
        /*0044*/ 	.word	0x00000000
.L_30:


//--------------------- .nv.compat                --------------------------
	.section	.nv.compat,"",@"SHT_CUDA_COMPAT_INFO"
	.align	4
        /*0000*/ 	.byte	0x02, 0x09, 0x01, 0x00, 0x02, 0x02, 0x02, 0x00, 0x02, 0x05, 0x05, 0x00, 0x03, 0x07, 0x01, 0x01
        /*0010*/ 	.byte	0x02, 0x03, 0x01, 0x00, 0x02, 0x06, 0x01, 0x00, 0x04, 0x0b, 0x08, 0x00, 0x09, 0x00, 0x00, 0x00
        /*0020*/ 	.byte	0x00, 0x00, 0x00, 0x00


//--------------------- .nv.info._ZN7cutlass13device_kernelINS_4gemm6kernel13GemmUniversalIN4cute5tupleIJiiiiEEENS1_10collective13CollectiveMmaINS1_35MainloopSm100TmaUmmaWarpSpecializedILi10ELi2ELi4ENS5_IJNS4_1CILi2EEENSA_ILi4EEENSA_ILi1EEEEEEEENS5_IJNSA_ILi64EEENSA_ILi256EEESG_EEENS_12float_e5m2_tENS5_IJlSD_lEEESJ_SK_NS4_8TiledMMAINS4_8MMA_AtomIJNS4_10MMA_TraitsINS4_19SM100_MMA_F8F6F4_SSEJSJ_SJ_fSG_SH_NS4_17integral_constantINS4_4UMMA5MajorELSR_0EEESS_NSP_INSQ_7ScaleInELST_0EEESU_EEEEEENS4_6LayoutINS5_IJSD_SD_SD_EEENS5_IJNSA_ILi0EEESZ_SZ_EEEEENS5_IJNS4_10UnderscoreES12_S12_EEEEENS4_23SM90_TMA_LOAD_MULTICASTENS4_14ComposedLayoutINS4_7SwizzleILi2ELi4ELi3EEENS4_18smem_ptr_flag_bitsILi8EEENSX_INS5_IJNSA_ILi8EEESG_EEENS5_IJSG_SD_EEEEEEEvNS4_8identityES15_S1F_vS1G_EENS_8epilogue10collective18CollectiveEpilogueINS1I_23Sm100TmaWarpSpecializedILi4ELi2ELi32ELb0ELb0EEEJSI_NS5_IJNSX_ISG_SD_EES1N_EEESJ_SK_SJ_SK_NS1I_6fusion15FusionCallbacksIS1M_NS1P_17LinearCombinationISJ_fSJ_fLNS_15FloatRoundStyleE2EEESI_S1O_JEEENS4_5SM1004TMEM4LOAD26SM100_TMEM_LOAD_16dp32b32xENS4_13SM90_TMA_LOADES1F_NS4_39AutoVectorizingCopyWithAssumedAlignmentILi128EEENS4_14SM90_TMA_STOREES1F_S21_S21_EEEvvEEEEvNT_6ParamsE --------------------------
	.section	.nv.info._ZN7cutlass13device_kernelINS_4gemm6kernel13GemmUniversalIN4cute5tupleIJiiiiEEENS1_10collective13CollectiveMmaINS1_35MainloopSm100TmaUmmaWarpSpecializedILi10ELi2ELi4ENS5_IJNS4_1CILi2EEENSA_ILi4EEENSA_ILi1EEEEEEEENS5_IJNSA_ILi64EEENSA_ILi256EEESG_EEENS_12float_e5m2_tENS5_IJlSD_lEEESJ_SK_NS4_8TiledMMAINS4_8MMA_AtomIJNS4_10MMA_TraitsINS4_19SM100_MMA_F8F6F4_SSEJSJ_SJ_fSG_SH_NS4_17integral_constantINS4_4UMMA5MajorELSR_0EEESS_NSP_INSQ_7ScaleInELST_0EEESU_EEEEEENS4_6LayoutINS5_IJSD_SD_SD_EEENS5_IJNSA_ILi0EEESZ_SZ_EEEEENS5_IJNS4_10UnderscoreES12_S12_EEEEENS4_23SM90_TMA_LOAD_MULTICASTENS4_14ComposedLayoutINS4_7SwizzleILi2ELi4ELi3EEENS4_18smem_ptr_flag_bitsILi8EEENSX_INS5_IJNSA_ILi8EEESG_EEENS5_IJSG_SD_EEEEEEEvNS4_8identityES15_S1F_vS1G_EENS_8epilogue10collective18CollectiveEpilogueINS1I_23Sm100TmaWarpSpecializedILi4ELi2ELi32ELb0ELb0EEEJSI_NS5_IJNSX_ISG_SD_EES1N_EEESJ_SK_SJ_SK_NS1I_6fusion15FusionCallbacksIS1M_NS1P_17LinearCombinationISJ_fSJ_fLNS_15FloatRoundStyleE2EEESI_S1O_JEEENS4_5SM1004TMEM4LOAD26SM100_TMEM_LOAD_16dp32b32xENS4_13SM90_TMA_LOADES1F_NS4_39AutoVectorizingCopyWithAssumedAlignmentILi128EEENS4_14SM90_TMA_STOREES1F_S21_S21_EEEvvEEEEvNT_6ParamsE,"",@"SHT_CUDA_INFO"
	.sectionflags	@""
	.align	4


	//----- nvinfo : EIATTR_CUDA_API_VERSION
	.align		4
        /*0000*/ 	.byte	0x04, 0x37
        /*0002*/ 	.short	(.L_32 - .L_31)
.L_31:
        /*0004*/ 	.word	0x00000082


	//----- nvinfo : EIATTR_KPARAM_INFO
	.align		4
.L_32:
        /*0008*/ 	.byte	0x04, 0x17
        /*000a*/ 	.short	(.L_34 - .L_33)
.L_33:
        /*000c*/ 	.word	0x00000000
        /*0010*/ 	.short	0x0000
        /*0012*/ 	.short	0x0000
        /*0014*/ 	.byte	0x00, 0xf0, 0x01, 0x20


	//----- nvinfo : EIATTR_AT_ENTRY_FRAGMENTS
	.align		4
.L_34:
        /*0018*/ 	.byte	0x04, 0x4f
        /*001a*/ 	.short	(.L_36 - .L_35)


	//   ....[0]....
.L_35:
        /*001c*/ 	.word	0x00000006


	//----- nvinfo : EIATTR_RESERVED_SMEM_USED
	.align		4
.L_36:
        /*0020*/ 	.byte	0x01, 0x41
	.zero		2


	//----- nvinfo : EIATTR_SPARSE_MMA_MASK
	.align		4
        /*0024*/ 	.byte	0x03, 0x50
        /*0026*/ 	.short	0x0000


	//----- nvinfo : EIATTR_TCGEN05_1CTA_USED
	.align		4
        /*0028*/ 	.byte	0x01, 0x51
	.zero		2


	//----- nvinfo : EIATTR_MAXREG_COUNT
	.align		4
        /*002c*/ 	.byte	0x03, 0x1b
        /*002e*/ 	.short	0x00ff


	//----- nvinfo : EIATTR_NUM_BARRIERS
	.align		4
        /*0030*/ 	.byte	0x02, 0x4c
        /*0032*/ 	.byte	0x07
	.zero		1


	//----- nvinfo : EIATTR_EXTERNS
	.align		4
        /*0034*/ 	.byte	0x04, 0x0f
        /*0036*/ 	.short	(.L_38 - .L_37)


	//   ....[0]....
	.align		4
.L_37:
        /*0038*/ 	.word	index@(__assertfail)


	//----- nvinfo : EIATTR_MERCURY_ISA_VERSION
	.align		4
.L_38:
        /*003c*/ 	.byte	0x03, 0x5f
        /*003e*/ 	.short	0x0101


	//----- nvinfo : EIATTR_INT_WARP_WIDE_INSTR_OFFSETS
	.align		4
        /*0040*/ 	.byte	0x04, 0x31
        /*0042*/ 	.short	(.L_40 - .L_39)


	//   ....[0]....
.L_39:
        /*0044*/ 	.word	0x00004260


	//   ....[1]....
        /*0048*/ 	.word	0x00004280


	//   ....[2]....
        /*004c*/ 	.word	0x000042b0


	//   ....[3]....
        /*0050*/ 	.word	0x00004e30


	//   ....[4]....
        /*0054*/ 	.word	0x00004ea0


	//   ....[5]....
        /*0058*/ 	.word	0x00004f70


	//   ....[6]....
        /*005c*/ 	.word	0x00004ff0


	//   ....[7]....
        /*0060*/ 	.word	0x000050e0


	//   ....[8]....
        /*0064*/ 	.word	0x00005160


	//   ....[9]....
        /*0068*/ 	.word	0x00005240


	//   ....[10]....
        /*006c*/ 	.word	0x000052f0


	//----- nvinfo : EIATTR_COOP_GROUP_MASK_REGIDS
	.align		4
.L_40:
        /*0070*/ 	.byte	0x04, 0x29
        /*0072*/ 	.short	(.L_42 - .L_41)


	//   ....[0]....
.L_41:
        /*0074*/ 	.word	0xffffffff


	//   ....[1]....
        /*0078*/ 	.word	0xffffffff


	//   ....[2]....
        /*007c*/ 	.word	0xffffffff


	//   ....[3]....
        /*0080*/ 	.word	0xffffffff


	//   ....[4]....
        /*0084*/ 	.word	0xffffffff


	//   ....[5]....
        /*0088*/ 	.word	0xffffffff


	//   ....[6]....
        /*008c*/ 	.word	0xffffffff


	//   ....[7]....
        /*0090*/ 	.word	0xffffffff


	//   ....[8]....
        /*0094*/ 	.word	0xffffffff


	//   ....[9]....
        /*0098*/ 	.word	0xffffffff


	//   ....[10]....
        /*009c*/ 	.word	0xffffffff


	//   ....[11]....
        /*00a0*/ 	.word	0xffffffff


	//   ....[12]....
        /*00a4*/ 	.word	0xffffffff


	//   ....[13]....
        /*00a8*/ 	.word	0xffffffff


	//----- nvinfo : EIATTR_COOP_GROUP_INSTR_OFFSETS
	.align		4
.L_42:
        /*00ac*/ 	.byte	0x04, 0x28
        /*00ae*/ 	.short	(.L_44 - .L_43)


	//   ....[0]....
.L_43:
        /*00b0*/ 	.word	0x00000080


	//   ....[1]....
        /*00b4*/ 	.word	0x000004e0


	//   ....[2]....
        /*00b8*/ 	.word	0x00000780


	//   ....[3]....
        /*00bc*/ 	.word	0x00000920


	//   ....[4]....
        /*00c0*/ 	.word	0x00000a20


	//   ....[5]....
        /*00c4*/ 	.word	0x00000b90


	//   ....[6]....
        /*00c8*/ 	.word	0x00000d30


	//   ....[7]....
        /*00cc*/ 	.word	0x00000ee0


	//   ....[8]....
        /*00d0*/ 	.word	0x00002300


	//   ....[9]....
        /*00d4*/ 	.word	0x00003530


	//   ....[10]....
        /*00d8*/ 	.word	0x00003740


	//   ....[11]....
        /*00dc*/ 	.word	0x00003770


	//   ....[12]....
        /*00e0*/ 	.word	0x00004140


	//   ....[13]....
        /*00e4*/ 	.word	0x00004370


	//----- nvinfo : EIATTR_VRC_CTA_INIT_COUNT
	.align		4
.L_44:
        /*00e8*/ 	.byte	0x02, 0x4a
        /*00ea*/ 	.byte	0x80
	.zero		1


	//----- nvinfo : EIATTR_SYSCALL_OFFSETS
	.align		4
        /*00ec*/ 	.byte	0x04, 0x46
        /*00ee*/ 	.short	(.L_46 - .L_45)


	//   ....[0]....
.L_45:
        /*00f0*/ 	.word	0x00005f60


	//   ....[1]....
        /*00f4*/ 	.word	0x000060a0


	//   ....[2]....
        /*00f8*/ 	.word	0x00006890


	//   ....[3]....
        /*00fc*/ 	.word	0x00007620


	//   ....[4]....
        /*0100*/ 	.word	0x00008370


	//   ....[5]....
        /*0104*/ 	.word	0x000090f0


	//----- nvinfo : EIATTR_MBARRIER_INSTR_OFFSETS
	.align		4
.L_46:
        /*0108*/ 	.byte	0x04, 0x39
        /*010a*/ 	.short	(.L_48 - .L_47)


	//   ....[0]....
.L_47:
        /*010c*/ 	.word	0x00000620
        /*0110*/ 	.word	0x000000ff
        /*0114*/ 	.word	0x00000000
        /*0118*/ 	.short	0x0100
        /*011a*/ 	.byte	0x04
	.zero		1


	//   ....[1]....
        /*011c*/ 	.word	0x00000630
        /*0120*/ 	.word	0x000000ff
        /*0124*/ 	.word	0x00000050
        /*0128*/ 	.short	0x0100
        /*012a*/ 	.byte	0x04
	.zero		1


	//   ....[2]....
        /*012c*/ 	.word	0x00000640
        /*0130*/ 	.word	0x000000ff
        /*0134*/ 	.word	0x00000008
        /*0138*/ 	.short	0x0100
        /*013a*/ 	.byte	0x04
	.zero		1


	//   ....[3]....
        /*013c*/ 	.word	0x00000650
        /*0140*/ 	.word	0x000000ff
        /*0144*/ 	.word	0x00000058
        /*0148*/ 	.short	0x0100
        /*014a*/ 	.byte	0x04
	.zero		1


	//   ....[4]....
        /*014c*/ 	.word	0x00000660
        /*0150*/ 	.word	0x000000ff
        /*0154*/ 	.word	0x00000010
        /*0158*/ 	.short	0x0100
        /*015a*/ 	.byte	0x04
	.zero		1


	//   ....[5]....
        /*015c*/ 	.word	0x00000670
        /*0160*/ 	.word	0x000000ff
        /*0164*/ 	.word	0x00000060
        /*0168*/ 	.short	0x0100
        /*016a*/ 	.byte	0x04
	.zero		1


	//   ....[6]....
        /*016c*/ 	.word	0x00000680
        /*0170*/ 	.word	0x000000ff
        /*0174*/ 	.word	0x00000018
        /*0178*/ 	.short	0x0100
        /*017a*/ 	.byte	0x04
	.zero		1


	//   ....[7]....
        /*017c*/ 	.word	0x00000690
        /*0180*/ 	.word	0x000000ff
        /*0184*/ 	.word	0x00000068
        /*0188*/ 	.short	0x0100
        /*018a*/ 	.byte	0x04
	.zero		1


	//   ....[8]....
        /*018c*/ 	.word	0x000006a0
        /*0190*/ 	.word	0x000000ff
        /*0194*/ 	.word	0x00000020
        /*0198*/ 	.short	0x0100
        /*019a*/ 	.byte	0x04
	.zero		1


	//   ....[9]....
        /*019c*/ 	.word	0x000006b0
        /*01a0*/ 	.word	0x000000ff
        /*01a4*/ 	.word	0x00000070
        /*01a8*/ 	.short	0x0100
        /*01aa*/ 	.byte	0x04
	.zero		1


	//   ....[10]....
        /*01ac*/ 	.word	0x000006c0
        /*01b0*/ 	.word	0x000000ff
        /*01b4*/ 	.word	0x00000028
        /*01b8*/ 	.short	0x0100
        /*01ba*/ 	.byte	0x04
	.zero		1


	//   ....[11]....
        /*01bc*/ 	.word	0x000006d0
        /*01c0*/ 	.word	0x000000ff
        /*01c4*/ 	.word	0x00000078
        /*01c8*/ 	.short	0x0100
        /*01ca*/ 	.byte	0x04
	.zero		1


	//   ....[12]....
        /*01cc*/ 	.word	0x000006e0
        /*01d0*/ 	.word	0x000000ff
        /*01d4*/ 	.word	0x00000030
        /*01d8*/ 	.short	0x0100
        /*01da*/ 	.byte	0x04
	.zero		1


	//   ....[13]....
        /*01dc*/ 	.word	0x000006f0
        /*01e0*/ 	.word	0x000000ff
        /*01e4*/ 	.word	0x00000080
        /*01e8*/ 	.short	0x0100
        /*01ea*/ 	.byte	0x04
	.zero		1


	//   ....[14]....
        /*01ec*/ 	.word	0x00000700
        /*01f0*/ 	.word	0x000000ff
        /*01f4*/ 	.word	0x00000038
        /*01f8*/ 	.short	0x0100
        /*01fa*/ 	.byte	0x04
	.zero		1


	//   ....[15]....
        /*01fc*/ 	.word	0x00000710
        /*0200*/ 	.word	0x000000ff
        /*0204*/ 	.word	0x00000088
        /*0208*/ 	.short	0x0100
        /*020a*/ 	.byte	0x04
	.zero		1


	//   ....[16]....
        /*020c*/ 	.word	0x00000720
        /*0210*/ 	.word	0x000000ff
        /*0214*/ 	.word	0x00000040
        /*0218*/ 	.short	0x0100
        /*021a*/ 	.byte	0x04
	.zero		1


	//   ....[17]....
        /*021c*/ 	.word	0x00000730
        /*0220*/ 	.word	0x000000ff
        /*0224*/ 	.word	0x00000090
        /*0228*/ 	.short	0x0100
        /*022a*/ 	.byte	0x04
	.zero		1


	//   ....[18]....
        /*022c*/ 	.word	0x00000740
        /*0230*/ 	.word	0x000000ff
        /*0234*/ 	.word	0x00000048
        /*0238*/ 	.short	0x0100
        /*023a*/ 	.byte	0x04
	.zero		1


	//   ....[19]....
        /*023c*/ 	.word	0x00000750
        /*0240*/ 	.word	0x000000ff
        /*0244*/ 	.word	0x00000098
        /*0248*/ 	.short	0x0100
        /*024a*/ 	.byte	0x04
	.zero		1


	//   ....[20]....
        /*024c*/ 	.word	0x00000890
        /*0250*/ 	.word	0x000000ff
        /*0254*/ 	.word	0x000000a0
        /*0258*/ 	.short	0x0100
        /*025a*/ 	.byte	0x04
	.zero		1


	//   ....[21]....
        /*025c*/ 	.word	0x000008a0
        /*0260*/ 	.word	0x000000ff
        /*0264*/ 	.word	0x000000c0
        /*0268*/ 	.short	0x0100
        /*026a*/ 	.byte	0x04
	.zero		1


	//   ....[22]....
        /*026c*/ 	.word	0x000008b0
        /*0270*/ 	.word	0x000000ff
        /*0274*/ 	.word	0x000000a8
        /*0278*/ 	.short	0x0100
        /*027a*/ 	.byte	0x04
	.zero		1


	//   ....[23]....
        /*027c*/ 	.word	0x000008c0
        /*0280*/ 	.word	0x000000ff
        /*0284*/ 	.word	0x000000c8
        /*0288*/ 	.short	0x0100
        /*028a*/ 	.byte	0x04
	.zero		1


	//   ....[24]....
        /*028c*/ 	.word	0x000008d0
        /*0290*/ 	.word	0x000000ff
        /*0294*/ 	.word	0x000000b0
        /*0298*/ 	.short	0x0100
        /*029a*/ 	.byte	0x04
	.zero		1


	//   ....[25]....
        /*029c*/ 	.word	0x000008e0
        /*02a0*/ 	.word	0x000000ff
        /*02a4*/ 	.word	0x000000d0
        /*02a8*/ 	.short	0x0100
        /*02aa*/ 	.byte	0x04
	.zero		1


	//   ....[26]....
        /*02ac*/ 	.word	0x000008f0
        /*02b0*/ 	.word	0x000000ff
        /*02b4*/ 	.word	0x000000b8
        /*02b8*/ 	.short	0x0100
        /*02ba*/ 	.byte	0x04
	.zero		1


	//   ....[27]....
        /*02bc*/ 	.word	0x00000900
        /*02c0*/ 	.word	0x000000ff
        /*02c4*/ 	.word	0x000000d8
        /*02c8*/ 	.short	0x0100
        /*02ca*/ 	.byte	0x04
	.zero		1


	//   ....[28]....
        /*02cc*/ 	.word	0x000009f0
        /*02d0*/ 	.word	0x000000ff
        /*02d4*/ 	.word	0x000000e0
        /*02d8*/ 	.short	0x0100
        /*02da*/ 	.byte	0x06
	.zero		1


	//   ....[29]....
        /*02dc*/ 	.word	0x00000a00
        /*02e0*/ 	.word	0x000000ff
        /*02e4*/ 	.word	0x000000e8
        /*02e8*/ 	.short	0x0100
        /*02ea*/ 	.byte	0x06
	.zero		1


	//   ....[30]....
        /*02ec*/ 	.word	0x00000b40
        /*02f0*/ 	.word	0x000000ff
        /*02f4*/ 	.word	0x000000f0
        /*02f8*/ 	.short	0x0100
        /*02fa*/ 	.byte	0x06
	.zero		1


	//   ....[31]....
        /*02fc*/ 	.word	0x00000b50
        /*0300*/ 	.word	0x000000ff
        /*0304*/ 	.word	0x00000100
        /*0308*/ 	.short	0x0100
        /*030a*/ 	.byte	0x06
	.zero		1


	//   ....[32]....
        /*030c*/ 	.word	0x00000b60
        /*0310*/ 	.word	0x000000ff
        /*0314*/ 	.word	0x000000f8
        /*0318*/ 	.short	0x0100
        /*031a*/ 	.byte	0x06
	.zero		1


	//   ....[33]....
        /*031c*/ 	.word	0x00000b70
        /*0320*/ 	.word	0x000000ff
        /*0324*/ 	.word	0x00000108
        /*0328*/ 	.short	0x0100
        /*032a*/ 	.byte	0x06
	.zero		1


	//   ....[34]....
        /*032c*/ 	.word	0x00000ca0
        /*0330*/ 	.word	0x000000ff
        /*0334*/ 	.word	0x00000110
        /*0338*/ 	.short	0x0100
        /*033a*/ 	.byte	0x04
	.zero		1


	//   ....[35]....
        /*033c*/ 	.word	0x00000cb0
        /*0340*/ 	.word	0x000000ff
        /*0344*/ 	.word	0x00000130
        /*0348*/ 	.short	0x0100
        /*034a*/ 	.byte	0x04
	.zero		1


	//   ....[36]....
        /*034c*/ 	.word	0x00000cc0
        /*0350*/ 	.word	0x000000ff
        /*0354*/ 	.word	0x00000118
        /*0358*/ 	.short	0x0100
        /*035a*/ 	.byte	0x04
	.zero		1


	//   ....[37]....
        /*035c*/ 	.word	0x00000cd0
        /*0360*/ 	.word	0x000000ff
        /*0364*/ 	.word	0x00000138
        /*0368*/ 	.short	0x0100
        /*036a*/ 	.byte	0x04
	.zero		1


	//   ....[38]....
        /*036c*/ 	.word	0x00000ce0
        /*0370*/ 	.word	0x000000ff
        /*0374*/ 	.word	0x00000120
        /*0378*/ 	.short	0x0100
        /*037a*/ 	.byte	0x04
	.zero		1


	//   ....[39]....
        /*037c*/ 	.word	0x00000cf0
        /*0380*/ 	.word	0x000000ff
        /*0384*/ 	.word	0x00000140
        /*0388*/ 	.short	0x0100
        /*038a*/ 	.byte	0x04
	.zero		1


	//   ....[40]....
        /*038c*/ 	.word	0x00000d00
        /*0390*/ 	.word	0x000000ff
        /*0394*/ 	.word	0x00000128
        /*0398*/ 	.short	0x0100
        /*039a*/ 	.byte	0x04
	.zero		1


	//   ....[41]....
        /*039c*/ 	.word	0x00000d10
        /*03a0*/ 	.word	0x000000ff
        /*03a4*/ 	.word	0x00000148
        /*03a8*/ 	.short	0x0100
        /*03aa*/ 	.byte	0x04
	.zero		1


	//   ....[42]....
        /*03ac*/ 	.word	0x00000e00
        /*03b0*/ 	.word	0x000000ff
        /*03b4*/ 	.word	0x00000150
        /*03b8*/ 	.short	0x0100
        /*03ba*/ 	.byte	0x04
	.zero		1


	//   ....[43]....
        /*03bc*/ 	.word	0x00000e10
        /*03c0*/ 	.word	0x000000ff
        /*03c4*/ 	.word	0x00000160
        /*03c8*/ 	.short	0x0100
        /*03ca*/ 	.byte	0x04
	.zero		1


	//   ....[44]....
        /*03cc*/ 	.word	0x00000e20
        /*03d0*/ 	.word	0x000000ff
        /*03d4*/ 	.word	0x00000158
        /*03d8*/ 	.short	0x0100
        /*03da*/ 	.byte	0x04
	.zero		1


	//   ....[45]....
        /*03dc*/ 	.word	0x00000e30
        /*03e0*/ 	.word	0x000000ff
        /*03e4*/ 	.word	0x00000168
        /*03e8*/ 	.short	0x0100
        /*03ea*/ 	.byte	0x04
	.zero		1


	//   ....[46]....
        /*03ec*/ 	.word	0x00001b90
        /*03f0*/ 	.word	0x00000000
        /*03f4*/ 	.word	0x00000160
        /*03f8*/ 	.short	0x010a
        /*03fa*/ 	.byte	0xff
	.zero		1


	//   ....[47]....
        /*03fc*/ 	.word	0x00001bb0
        /*0400*/ 	.word	0x00000000
        /*0404*/ 	.word	0x00000150
        /*0408*/ 	.short	0x0101
        /*040a*/ 	.byte	0xff
	.zero		1


	//   ....[48]....
        /*040c*/ 	.word	0x00001c70
        /*0410*/ 	.word	0x000000ff
        /*0414*/ 	.word	0x00000050
        /*0418*/ 	.short	0x010a
        /*041a*/ 	.byte	0x04
	.zero		1


	//   ....[49]....
        /*041c*/ 	.word	0x00001d00
        /*0420*/ 	.word	0x000000ff
        /*0424*/ 	.word	0x00000050
        /*0428*/ 	.short	0x010a
        /*042a*/ 	.byte	0x21
	.zero		1


	//   ....[50]....
        /*042c*/ 	.word	0x00001e90
        /*0430*/ 	.word	0x000000ff
        /*0434*/ 	.word	0x00000050
        /*0438*/ 	.short	0x010a
        /*043a*/ 	.byte	0x05
	.zero		1


	//   ....[51]....
        /*043c*/ 	.word	0x00001fc0
        /*0440*/ 	.word	0x000000ff
        /*0444*/ 	.word	0x000000e8
        /*0448*/ 	.short	0x0101
        /*044a*/ 	.byte	0x15
	.zero		1


	//   ....[52]....
        /*044c*/ 	.word	0x00001fe0
        /*0450*/ 	.word	0x000000ff
        /*0454*/ 	.word	0x00000050
        /*0458*/ 	.short	0x010a
        /*045a*/ 	.byte	0x04
	.zero		1


	//   ....[53]....
        /*045c*/ 	.word	0x00002060
        /*0460*/ 	.word	0x000000ff
        /*0464*/ 	.word	0x00000050
        /*0468*/ 	.short	0x010a
        /*046a*/ 	.byte	0x11
	.zero		1


	//   ....[54]....
        /*046c*/ 	.word	0x000021f0
        /*0470*/ 	.word	0x000000ff
        /*0474*/ 	.word	0x00000050
        /*0478*/ 	.short	0x010a
        /*047a*/ 	.byte	0x05
	.zero		1


	//   ....[55]....
        /*047c*/ 	.word	0x00002330
        /*0480*/ 	.word	0x00000003
        /*0484*/ 	.word	0x000000f0
        /*0488*/ 	.short	0x010a
        /*048a*/ 	.byte	0xff
	.zero		1


	//   ....[56]....
        /*048c*/ 	.word	0x00002480
        /*0490*/ 	.word	0x00000000
        /*0494*/ 	.word	0x00000000
        /*0498*/ 	.short	0x0101
        /*049a*/ 	.byte	0xff
	.zero		1


	//   ....[57]....
        /*049c*/ 	.word	0x00002a20
        /*04a0*/ 	.word	0x000000ff
        /*04a4*/ 	.word	0x00000000
        /*04a8*/ 	.short	0x010a
        /*04aa*/ 	.byte	0x04
	.zero		1


	//   ....[58]....
        /*04ac*/ 	.word	0x00002ab0
        /*04b0*/ 	.word	0x000000ff
        /*04b4*/ 	.word	0x00000000
        /*04b8*/ 	.short	0x010a
        /*04ba*/ 	.byte	0x05
	.zero		1


	//   ....[59]....
        /*04bc*/ 	.word	0x00002b40
        /*04c0*/ 	.word	0x000000ff
        /*04c4*/ 	.word	0x00000000
        /*04c8*/ 	.short	0x010a
        /*04ca*/ 	.byte	0x05
	.zero		1


	//   ....[60]....
        /*04cc*/ 	.word	0x00002bd0
        /*04d0*/ 	.word	0x000000ff
        /*04d4*/ 	.word	0x00000000
        /*04d8*/ 	.short	0x010a
        /*04da*/ 	.byte	0x05
	.zero		1


	//   ....[61]....
        /*04dc*/ 	.word	0x00002c60
        /*04e0*/ 	.word	0x000000ff
        /*04e4*/ 	.word	0x00000000
        /*04e8*/ 	.short	0x010a
        /*04ea*/ 	.byte	0x05
	.zero		1


	//   ....[62]....
        /*04ec*/ 	.word	0x00002cf0
        /*04f0*/ 	.word	0x000000ff
        /*04f4*/ 	.word	0x00000000
        /*04f8*/ 	.short	0x010a
        /*04fa*/ 	.byte	0x05
	.zero		1


	//   ....[63]....
        /*04fc*/ 	.word	0x00002d80
        /*0500*/ 	.word	0x000000ff
        /*0504*/ 	.word	0x00000000
        /*0508*/ 	.short	0x010a
        /*050a*/ 	.byte	0x05
	.zero		1


	//   ....[64]....
        /*050c*/ 	.word	0x00002e10
        /*0510*/ 	.word	0x000000ff
        /*0514*/ 	.word	0x00000000
        /*0518*/ 	.short	0x010a
        /*051a*/ 	.byte	0x05
	.zero		1


	//   ....[65]....
        /*051c*/ 	.word	0x00002ea0
        /*0520*/ 	.word	0x000000ff
        /*0524*/ 	.word	0x00000000
        /*0528*/ 	.short	0x010a
        /*052a*/ 	.byte	0x05
	.zero		1


	//   ....[66]....
        /*052c*/ 	.word	0x00002f40
        /*0530*/ 	.word	0x00000000
        /*0534*/ 	.word	0x00000000
        /*0538*/ 	.short	0x010a
        /*053a*/ 	.byte	0xff
	.zero		1


	//   ....[67]....
        /*053c*/ 	.word	0x00003080
        /*0540*/ 	.word	0x00000002
        /*0544*/ 	.word	0x00000150
        /*0548*/ 	.short	0x010a
        /*054a*/ 	.byte	0xff
	.zero		1


	//   ....[68]....
        /*054c*/ 	.word	0x000030e0
        /*0550*/ 	.word	0x00000004
        /*0554*/ 	.word	0x00000000
        /*0558*/ 	.short	0x0101
        /*055a*/ 	.byte	0xff
	.zero		1


	//   ....[69]....
        /*055c*/ 	.word	0x00003100
        /*0560*/ 	.word	0x000000ff
        /*0564*/ 	.word	0x00000100
        /*0568*/ 	.short	0x010a
        /*056a*/ 	.byte	0x04
	.zero		1


	//   ....[70]....
        /*056c*/ 	.word	0x00003220
        /*0570*/ 	.word	0x00000002
        /*0574*/ 	.word	0x000000f0
        /*0578*/ 	.short	0x010a
        /*057a*/ 	.byte	0xff
	.zero		1


	//   ....[71]....
        /*057c*/ 	.word	0x00003330
        /*0580*/ 	.word	0x00000002
        /*0584*/ 	.word	0x00000000
        /*0588*/ 	.short	0x0101
        /*058a*/ 	.byte	0xff
	.zero		1


	//   ....[72]....
        /*058c*/ 	.word	0x000033c0
        /*0590*/ 	.word	0x000000ff
        /*0594*/ 	.word	0x00000100
        /*0598*/ 	.short	0x0106
        /*059a*/ 	.byte	0x04
	.zero		1


	//   ....[73]....
        /*059c*/ 	.word	0x000033e0
        /*05a0*/ 	.word	0x000000ff
        /*05a4*/ 	.word	0x00000100
        /*05a8*/ 	.short	0x010a
        /*05aa*/ 	.byte	0x04
	.zero		1


	//   ....[74]....
        /*05ac*/ 	.word	0x00003470
        /*05b0*/ 	.word	0x000000ff
        /*05b4*/ 	.word	0x00000100
        /*05b8*/ 	.short	0x0106
        /*05ba*/ 	.byte	0x07
	.zero		1


	//   ....[75]....
        /*05bc*/ 	.word	0x000034b0
        /*05c0*/ 	.word	0x00000000
        /*05c4*/ 	.word	0x00000100
        /*05c8*/ 	.short	0x010a
        /*05ca*/ 	.byte	0xff
	.zero		1


	//   ....[76]....
        /*05cc*/ 	.word	0x000039d0
        /*05d0*/ 	.word	0x00000000
        /*05d4*/ 	.word	0x000000f0
        /*05d8*/ 	.short	0x010a
        /*05da*/ 	.byte	0xff
	.zero		1


	//   ....[77]....
        /*05dc*/ 	.word	0x00003ad0
        /*05e0*/ 	.word	0x00000003
        /*05e4*/ 	.word	0x00000000
        /*05e8*/ 	.short	0x0101
        /*05ea*/ 	.byte	0xff
	.zero		1


	//   ....[78]....
        /*05ec*/ 	.word	0x00003ae0
        /*05f0*/ 	.word	0x000000ff
        /*05f4*/ 	.word	0x00000000
        /*05f8*/ 	.short	0x010a
        /*05fa*/ 	.byte	0x04
	.zero		1


	//   ....[79]....
        /*05fc*/ 	.word	0x00003b60
        /*0600*/ 	.word	0x000000ff
        /*0604*/ 	.word	0x00000130
        /*0608*/ 	.short	0x010a
        /*060a*/ 	.byte	0x17
	.zero		1


	//   ....[80]....
        /*060c*/ 	.word	0x00003c40
        /*0610*/ 	.word	0x000000ff
        /*0614*/ 	.word	0x00000000
        /*0618*/ 	.short	0x010a
        /*061a*/ 	.byte	0x05
	.zero		1


	//   ....[81]....
        /*061c*/ 	.word	0x00003d80
        /*0620*/ 	.word	0x000000ff
        /*0624*/ 	.word	0x00000000
        /*0628*/ 	.short	0x010a
        /*062a*/ 	.byte	0x04
	.zero		1


	//   ....[82]....
        /*062c*/ 	.word	0x00003f70
        /*0630*/ 	.word	0x000000ff
        /*0634*/ 	.word	0x00000000
        /*0638*/ 	.short	0x010a
        /*063a*/ 	.byte	0x04
	.zero		1


	//   ....[83]....
        /*063c*/ 	.word	0x00004000
        /*0640*/ 	.word	0x000000ff
        /*0644*/ 	.word	0x00000000
        /*0648*/ 	.short	0x010a
        /*064a*/ 	.byte	0x05
	.zero		1


	//   ....[84]....
        /*064c*/ 	.word	0x00004090
        /*0650*/ 	.word	0x000000ff
        /*0654*/ 	.word	0x00000000
        /*0658*/ 	.short	0x010a
        /*065a*/ 	.byte	0x05
	.zero		1


	//   ....[85]....
        /*065c*/ 	.word	0x00004120
        /*0660*/ 	.word	0x000000ff
        /*0664*/ 	.word	0x00000000
        /*0668*/ 	.short	0x010a
        /*066a*/ 	.byte	0x04
	.zero		1


	//   ....[86]....
        /*066c*/ 	.word	0x00004630
        /*0670*/ 	.word	0x0000000c
        /*0674*/ 	.word	0x000000f0
        /*0678*/ 	.short	0x010a
        /*067a*/ 	.byte	0xff
	.zero		1


	//   ....[87]....
        /*067c*/ 	.word	0x000047a0
        /*0680*/ 	.word	0x00000000
        /*0684*/ 	.word	0x00000000
        /*0688*/ 	.short	0x0101
        /*068a*/ 	.byte	0xff
	.zero		1


	//   ....[88]....
        /*068c*/ 	.word	0x00004c30
        /*0690*/ 	.word	0x000000ff
        /*0694*/ 	.word	0x000000e8
        /*0698*/ 	.short	0x010a
        /*069a*/ 	.byte	0x15
	.zero		1


	//   ....[89]....
        /*069c*/ 	.word	0x00004db0
        /*06a0*/ 	.word	0x000000ff
        /*06a4*/ 	.word	0x000000c0
        /*06a8*/ 	.short	0x010a
        /*06aa*/ 	.byte	0x15
	.zero		1


	//   ....[90]....
        /*06ac*/ 	.word	0x00004f20
        /*06b0*/ 	.word	0x000000ff
        /*06b4*/ 	.word	0x000000a0
        /*06b8*/ 	.short	0x010b
        /*06ba*/ 	.byte	0x15
	.zero		1


	//   ....[91]....
        /*06bc*/ 	.word	0x00004f30
        /*06c0*/ 	.word	0x000000ff
        /*06c4*/ 	.word	0x00000000
        /*06c8*/ 	.short	0x0101
        /*06ca*/ 	.byte	0x28
	.zero		1


	//   ....[92]....
        /*06cc*/ 	.word	0x00004f40
        /*06d0*/ 	.word	0x000000ff
        /*06d4*/ 	.word	0x000000c8
        /*06d8*/ 	.short	0x010a
        /*06da*/ 	.byte	0x15
	.zero		1


	//   ....[93]....
        /*06dc*/ 	.word	0x00005090
        /*06e0*/ 	.word	0x000000ff
        /*06e4*/ 	.word	0x000000a8
        /*06e8*/ 	.short	0x010b
        /*06ea*/ 	.byte	0x15
	.zero		1


	//   ....[94]....
        /*06ec*/ 	.word	0x000050a0
        /*06f0*/ 	.word	0x000000ff
        /*06f4*/ 	.word	0x00000000
        /*06f8*/ 	.short	0x0101
        /*06fa*/ 	.byte	0x27
	.zero		1


	//   ....[95]....
        /*06fc*/ 	.word	0x000050b0
        /*0700*/ 	.word	0x000000ff
        /*0704*/ 	.word	0x000000d0
        /*0708*/ 	.short	0x010a
        /*070a*/ 	.byte	0x15
	.zero		1


	//   ....[96]....
        /*070c*/ 	.word	0x000051f0
        /*0710*/ 	.word	0x000000ff
        /*0714*/ 	.word	0x000000b0
        /*0718*/ 	.short	0x010b
        /*071a*/ 	.byte	0x15
	.zero		1


	//   ....[97]....
        /*071c*/ 	.word	0x00005200
        /*0720*/ 	.word	0x000000ff
        /*0724*/ 	.word	0x00000000
        /*0728*/ 	.short	0x0101
        /*072a*/ 	.byte	0x26
	.zero		1


	//   ....[98]....
        /*072c*/ 	.word	0x00005210
        /*0730*/ 	.word	0x000000ff
        /*0734*/ 	.word	0x000000d8
        /*0738*/ 	.short	0x010a
        /*073a*/ 	.byte	0x15
	.zero		1


	//   ....[99]....
        /*073c*/ 	.word	0x000053f0
        /*0740*/ 	.word	0x000000ff
        /*0744*/ 	.word	0x000000b8
        /*0748*/ 	.short	0x010b
        /*074a*/ 	.byte	0x15
	.zero		1


	//   ....[100]....
        /*074c*/ 	.word	0x00005400
        /*0750*/ 	.word	0x000000ff
        /*0754*/ 	.word	0x00000000
        /*0758*/ 	.short	0x0101
        /*075a*/ 	.byte	0x25
	.zero		1


	//   ....[101]....
        /*075c*/ 	.word	0x00005430
        /*0760*/ 	.word	0x000000ff
        /*0764*/ 	.word	0x000000c0
        /*0768*/ 	.short	0x010a
        /*076a*/ 	.byte	0x15
	.zero		1


	//   ....[102]....
        /*076c*/ 	.word	0x00005450
        /*0770*/ 	.word	0x000000ff
        /*0774*/ 	.word	0x000000c8
        /*0778*/ 	.short	0x010a
        /*077a*/ 	.byte	0x15
	.zero		1


	//   ....[103]....
        /*077c*/ 	.word	0x00005470
        /*0780*/ 	.word	0x000000ff
        /*0784*/ 	.word	0x000000d0
        /*0788*/ 	.short	0x010a
        /*078a*/ 	.byte	0x15
	.zero		1


	//   ....[104]....
        /*078c*/ 	.word	0x000054b0
        /*0790*/ 	.word	0x00000000
        /*0794*/ 	.word	0x000000d8
        /*0798*/ 	.short	0x010a
        /*079a*/ 	.byte	0xff
	.zero		1


	//   ....[105]....
        /*079c*/ 	.word	0x00005800
        /*07a0*/ 	.word	0x00000003
        /*07a4*/ 	.word	0x000000f0
        /*07a8*/ 	.short	0x010a
        /*07aa*/ 	.byte	0xff
	.zero		1


	//   ....[106]....
        /*07ac*/ 	.word	0x00005980
        /*07b0*/ 	.word	0x00000000
        /*07b4*/ 	.word	0x00000000
        /*07b8*/ 	.short	0x0101
        /*07ba*/ 	.byte	0xff
	.zero		1


	//   ....[107]....
        /*07bc*/ 	.word	0x000064b0
        /*07c0*/ 	.word	0x00000002
        /*07c4*/ 	.word	0x000000a0
        /*07c8*/ 	.short	0x010a
        /*07ca*/ 	.byte	0xff
	.zero		1


	//   ....[108]....
        /*07cc*/ 	.word	0x000064f0
        /*07d0*/ 	.word	0x00000047
        /*07d4*/ 	.word	0x00000110
        /*07d8*/ 	.short	0x010a
        /*07da*/ 	.byte	0xff
	.zero		1


	//   ....[109]....
        /*07dc*/ 	.word	0x000065e0
        /*07e0*/ 	.word	0x00000002
        /*07e4*/ 	.word	0x000000a0
        /*07e8*/ 	.short	0x010a
        /*07ea*/ 	.byte	0xff
	.zero		1


	//   ....[110]....
        /*07ec*/ 	.word	0x000066f0
        /*07f0*/ 	.word	0x00000000
        /*07f4*/ 	.word	0x00000000
        /*07f8*/ 	.short	0x0101
        /*07fa*/ 	.byte	0xff
	.zero		1


	//   ....[111]....
        /*07fc*/ 	.word	0x00006770
        /*0800*/ 	.word	0x00000047
        /*0804*/ 	.word	0x00000110
        /*0808*/ 	.short	0x010a
        /*080a*/ 	.byte	0xff
	.zero		1


	//   ....[112]....
        /*080c*/ 	.word	0x000072c0
        /*0810*/ 	.word	0x00000069
        /*0814*/ 	.word	0x000000a0
        /*0818*/ 	.short	0x010a
        /*081a*/ 	.byte	0xff
	.zero		1


	//   ....[113]....
        /*081c*/ 	.word	0x00007390
        /*0820*/ 	.word	0x00000069
        /*0824*/ 	.word	0x000000a0
        /*0828*/ 	.short	0x010a
        /*082a*/ 	.byte	0xff
	.zero		1


	//   ....[114]....
        /*082c*/ 	.word	0x000074a0
        /*0830*/ 	.word	0x00000000
        /*0834*/ 	.word	0x00000000
        /*0838*/ 	.short	0x0101
        /*083a*/ 	.byte	0xff
	.zero		1


	//   ....[115]....
        /*083c*/ 	.word	0x00008010
        /*0840*/ 	.word	0x00000069
        /*0844*/ 	.word	0x000000a0
        /*0848*/ 	.short	0x010a
        /*084a*/ 	.byte	0xff
	.zero		1


	//   ....[116]....
        /*084c*/ 	.word	0x000080e0
        /*0850*/ 	.word	0x00000069
        /*0854*/ 	.word	0x000000a0
        /*0858*/ 	.short	0x010a
        /*085a*/ 	.byte	0xff
	.zero		1


	//   ....[117]....
        /*085c*/ 	.word	0x000081f0
        /*0860*/ 	.word	0x00000000
        /*0864*/ 	.word	0x00000000
        /*0868*/ 	.short	0x0101
        /*086a*/ 	.byte	0xff
	.zero		1


	//   ....[118]....
        /*086c*/ 	.word	0x00008d90
        /*0870*/ 	.word	0x00000067
        /*0874*/ 	.word	0x000000a0
        /*0878*/ 	.short	0x010a
        /*087a*/ 	.byte	0xff
	.zero		1


	//   ....[119]....
        /*087c*/ 	.word	0x00008e60
        /*0880*/ 	.word	0x00000067
        /*0884*/ 	.word	0x000000a0
        /*0888*/ 	.short	0x010a
        /*088a*/ 	.byte	0xff
	.zero		1


	//   ....[120]....
        /*088c*/ 	.word	0x00008f70
        /*0890*/ 	.word	0x00000000
        /*0894*/ 	.word	0x00000000
        /*0898*/ 	.short	0x0101
        /*089a*/ 	.byte	0xff
	.zero		1


	//   ....[121]....
        /*089c*/ 	.word	0x00009400
        /*08a0*/ 	.word	0x000000ff
        /*08a4*/ 	.word	0x00000000
        /*08a8*/ 	.short	0x0101
        /*08aa*/ 	.byte	0x04
	.zero		1


	//   ....[122]....
        /*08ac*/ 	.word	0x00009c00
        /*08b0*/ 	.word	0x00000000
        /*08b4*/ 	.word	0x00000160
        /*08b8*/ 	.short	0x010a
        /*08ba*/ 	.byte	0xff
	.zero		1


	//   ....[123]....
        /*08bc*/ 	.word	0x00009c60
        /*08c0*/ 	.word	0x00000000
        /*08c4*/ 	.word	0x00000050
        /*08c8*/ 	.short	0x010a
        /*08ca*/ 	.byte	0xff
	.zero		1


	//   ....[124]....
        /*08cc*/ 	.word	0x00009cc0
        /*08d0*/ 	.word	0x00000000
        /*08d4*/ 	.word	0x00000050
        /*08d8*/ 	.short	0x010a
        /*08da*/ 	.byte	0xff
	.zero		1


	//   ....[125]....
        /*08dc*/ 	.word	0x00009d10
        /*08e0*/ 	.word	0x00000003
        /*08e4*/ 	.word	0x000000f0
        /*08e8*/ 	.short	0x010a
        /*08ea*/ 	.byte	0xff
	.zero		1


	//   ....[126]....
        /*08ec*/ 	.word	0x00009d70
        /*08f0*/ 	.word	0x00000000
        /*08f4*/ 	.word	0x00000000
        /*08f8*/ 	.short	0x010a
        /*08fa*/ 	.byte	0xff
	.zero		1


	//   ....[127]....
        /*08fc*/ 	.word	0x00009dd0
        /*0900*/ 	.word	0x00000000
        /*0904*/ 	.word	0x00000000
        /*0908*/ 	.short	0x010a
        /*090a*/ 	.byte	0xff
	.zero		1


	//   ....[128]....
        /*090c*/ 	.word	0x00009e30
        /*0910*/ 	.word	0x00000000
        /*0914*/ 	.word	0x00000000
        /*0918*/ 	.short	0x010a
        /*091a*/ 	.byte	0xff
	.zero		1


	//   ....[129]....
        /*091c*/ 	.word	0x00009e90
        /*0920*/ 	.word	0x00000000
        /*0924*/ 	.word	0x00000000
        /*0928*/ 	.short	0x010a
        /*092a*/ 	.byte	0xff
	.zero		1


	//   ....[130]....
        /*092c*/ 	.word	0x00009ef0
        /*0930*/ 	.word	0x00000000
        /*0934*/ 	.word	0x00000000
        /*0938*/ 	.short	0x010a
        /*093a*/ 	.byte	0xff
	.zero		1


	//   ....[131]....
        /*093c*/ 	.word	0x00009f50
        /*0940*/ 	.word	0x00000000
        /*0944*/ 	.word	0x00000000
        /*0948*/ 	.short	0x010a
        /*094a*/ 	.byte	0xff
	.zero		1


	//   ....[132]....
        /*094c*/ 	.word	0x00009fb0
        /*0950*/ 	.word	0x00000000
        /*0954*/ 	.word	0x00000000
        /*0958*/ 	.short	0x010a
        /*095a*/ 	.byte	0xff
	.zero		1


	//   ....[133]....
        /*095c*/ 	.word	0x0000a010
        /*0960*/ 	.word	0x00000000
        /*0964*/ 	.word	0x00000000
        /*0968*/ 	.short	0x010a
        /*096a*/ 	.byte	0xff
	.zero		1


	//   ....[134]....
        /*096c*/ 	.word	0x0000a070
        /*0970*/ 	.word	0x00000000
        /*0974*/ 	.word	0x00000000
        /*0978*/ 	.short	0x010a
        /*097a*/ 	.byte	0xff
	.zero		1


	//   ....[135]....
        /*097c*/ 	.word	0x0000a0c0
        /*0980*/ 	.word	0x00000002
        /*0984*/ 	.word	0x00000150
        /*0988*/ 	.short	0x010a
        /*098a*/ 	.byte	0xff
	.zero		1


	//   ....[136]....
        /*098c*/ 	.word	0x0000a120
        /*0990*/ 	.word	0x00000002
        /*0994*/ 	.word	0x00000100
        /*0998*/ 	.short	0x010a
        /*099a*/ 	.byte	0xff
	.zero		1


	//   ....[137]....
        /*099c*/ 	.word	0x0000a170
        /*09a0*/ 	.word	0x00000002
        /*09a4*/ 	.word	0x000000f0
        /*09a8*/ 	.short	0x010a
        /*09aa*/ 	.byte	0xff
	.zero		1


	//   ....[138]....
        /*09ac*/ 	.word	0x0000a1d0
        /*09b0*/ 	.word	0x00000000
        /*09b4*/ 	.word	0x00000100
        /*09b8*/ 	.short	0x010a
        /*09ba*/ 	.byte	0xff
	.zero		1


	//   ....[139]....
        /*09bc*/ 	.word	0x0000a220
        /*09c0*/ 	.word	0x00000000
        /*09c4*/ 	.word	0x000000f0
        /*09c8*/ 	.short	0x010a
        /*09ca*/ 	.byte	0xff
	.zero		1


	//   ....[140]....
        /*09cc*/ 	.word	0x0000a280
        /*09d0*/ 	.word	0x00000003
        /*09d4*/ 	.word	0x00000130
        /*09d8*/ 	.short	0x010a
        /*09da*/ 	.byte	0xff
	.zero		1


	//   ....[141]....
        /*09dc*/ 	.word	0x0000a2e0
        /*09e0*/ 	.word	0x00000000
        /*09e4*/ 	.word	0x00000000
        /*09e8*/ 	.short	0x010a
        /*09ea*/ 	.byte	0xff
	.zero		1


	//   ....[142]....
        /*09ec*/ 	.word	0x0000a340
        /*09f0*/ 	.word	0x00000000
        /*09f4*/ 	.word	0x00000000
        /*09f8*/ 	.short	0x010a
        /*09fa*/ 	.byte	0xff
	.zero		1


	//   ....[143]....
        /*09fc*/ 	.word	0x0000a3a0
        /*0a00*/ 	.word	0x00000000
        /*0a04*/ 	.word	0x00000000
        /*0a08*/ 	.short	0x010a
        /*0a0a*/ 	.byte	0xff
	.zero		1


	//   ....[144]....
        /*0a0c*/ 	.word	0x0000a400
        /*0a10*/ 	.word	0x00000000
        /*0a14*/ 	.word	0x00000000
        /*0a18*/ 	.short	0x010a
        /*0a1a*/ 	.byte	0xff
	.zero		1


	//   ....[145]....
        /*0a1c*/ 	.word	0x0000a460
        /*0a20*/ 	.word	0x00000000
        /*0a24*/ 	.word	0x00000000
        /*0a28*/ 	.short	0x010a
        /*0a2a*/ 	.byte	0xff
	.zero		1


	//   ....[146]....
        /*0a2c*/ 	.word	0x0000a4b0
        /*0a30*/ 	.word	0x0000000c
        /*0a34*/ 	.word	0x000000f0
        /*0a38*/ 	.short	0x010a
        /*0a3a*/ 	.byte	0xff
	.zero		1


	//   ....[147]....
        /*0a3c*/ 	.word	0x0000a510
        /*0a40*/ 	.word	0x00000000
        /*0a44*/ 	.word	0x000000e8
        /*0a48*/ 	.short	0x010a
        /*0a4a*/ 	.byte	0xff
	.zero		1


	//   ....[148]....
        /*0a4c*/ 	.word	0x0000a570
        /*0a50*/ 	.word	0x00000000
        /*0a54*/ 	.word	0x000000c0
        /*0a58*/ 	.short	0x010a
        /*0a5a*/ 	.byte	0xff
	.zero		1


	//   ....[149]....
        /*0a5c*/ 	.word	0x0000a5d0
        /*0a60*/ 	.word	0x00000000
        /*0a64*/ 	.word	0x000000c8
        /*0a68*/ 	.short	0x010a
        /*0a6a*/ 	.byte	0xff
	.zero		1


	//   ....[150]....
        /*0a6c*/ 	.word	0x0000a630
        /*0a70*/ 	.word	0x00000000
        /*0a74*/ 	.word	0x000000d0
        /*0a78*/ 	.short	0x010a
        /*0a7a*/ 	.byte	0xff
	.zero		1


	//   ....[151]....
        /*0a7c*/ 	.word	0x0000a690
        /*0a80*/ 	.word	0x00000000
        /*0a84*/ 	.word	0x000000d8
        /*0a88*/ 	.short	0x010a
        /*0a8a*/ 	.byte	0xff
	.zero		1


	//   ....[152]....
        /*0a8c*/ 	.word	0x0000a6f0
        /*0a90*/ 	.word	0x00000000
        /*0a94*/ 	.word	0x000000c0
        /*0a98*/ 	.short	0x010a
        /*0a9a*/ 	.byte	0xff
	.zero		1


	//   ....[153]....
        /*0a9c*/ 	.word	0x0000a750
        /*0aa0*/ 	.word	0x00000000
        /*0aa4*/ 	.word	0x000000c8
        /*0aa8*/ 	.short	0x010a
        /*0aaa*/ 	.byte	0xff
	.zero		1


	//   ....[154]....
        /*0aac*/ 	.word	0x0000a7b0
        /*0ab0*/ 	.word	0x00000000
        /*0ab4*/ 	.word	0x000000d0
        /*0ab8*/ 	.short	0x010a
        /*0aba*/ 	.byte	0xff
	.zero		1


	//   ....[155]....
        /*0abc*/ 	.word	0x0000a800
        /*0ac0*/ 	.word	0x00000003
        /*0ac4*/ 	.word	0x000000f0
        /*0ac8*/ 	.short	0x010a
        /*0aca*/ 	.byte	0xff
	.zero		1


	//   ....[156]....
        /*0acc*/ 	.word	0x0000a850
        /*0ad0*/ 	.word	0x00000002
        /*0ad4*/ 	.word	0x000000a0
        /*0ad8*/ 	.short	0x010a
        /*0ada*/ 	.byte	0xff
	.zero		1


	//   ....[157]....
        /*0adc*/ 	.word	0x0000a8a0
        /*0ae0*/ 	.word	0x00000047
        /*0ae4*/ 	.word	0x00000110
        /*0ae8*/ 	.short	0x010a
        /*0aea*/ 	.byte	0xff
	.zero		1


	//   ....[158]....
        /*0aec*/ 	.word	0x0000a8f0
        /*0af0*/ 	.word	0x00000069
        /*0af4*/ 	.word	0x000000a0
        /*0af8*/ 	.short	0x010a
        /*0afa*/ 	.byte	0xff
	.zero		1


	//   ....[159]....
        /*0afc*/ 	.word	0x0000a940
        /*0b00*/ 	.word	0x00000069
        /*0b04*/ 	.word	0x000000a0
        /*0b08*/ 	.short	0x010a
        /*0b0a*/ 	.byte	0xff
	.zero		1


	//   ....[160]....
        /*0b0c*/ 	.word	0x0000a990
        /*0b10*/ 	.word	0x00000067
        /*0b14*/ 	.word	0x000000a0
        /*0b18*/ 	.short	0x010a
        /*0b1a*/ 	.byte	0xff
	.zero		1


	//----- nvinfo : EIATTR_NUM_MBARRIERS
	.align		4
.L_48:
        /*0b1c*/ 	.byte	0x03, 0x38
        /*0b1e*/ 	.short	0x002e


	//----- nvinfo : EIATTR_EXIT_INSTR_OFFSETS
	.align		4
        /*0b20*/ 	.byte	0x04, 0x1c
        /*0b22*/ 	.short	(.L_50 - .L_49)


	//   ....[0]....
.L_49:
        /*0b24*/ 	.word	0x00002f70


	//   ....[1]....
        /*0b28*/ 	.word	0x00003480


	//   ....[2]....
        /*0b2c*/ 	.word	0x000034e0


	//   ....[3]....
        /*0b30*/ 	.word	0x00004380


	//   ....[4]....
        /*0b34*/ 	.word	0x000054e0


	//   ....[5]....
        /*0b38*/ 	.word	0x00005520


	//   ....[6]....
        /*0b3c*/ 	.word	0x00009bf0


	//----- nvinfo : EIATTR_MAX_THREADS
	.align		4
.L_50:
        /*0b40*/ 	.byte	0x04, 0x05
        /*0b42*/ 	.short	(.L_52 - .L_51)
.L_51:
        /*0b44*/ 	.word	0x00000100
        /*0b48*/ 	.word	0x00000001
        /*0b4c*/ 	.word	0x00000001


	//----- nvinfo : EIATTR_CRS_STACK_SIZE
	.align		4
.L_52:
        /*0b50*/ 	.byte	0x04, 0x1e
        /*0b52*/ 	.short	(.L_54 - .L_53)
.L_53:
        /*0b54*/ 	.word	0x00000000


	//----- nvinfo : EIATTR_CBANK_PARAM_SIZE
	.align		4
.L_54:
        /*0b58*/ 	.byte	0x03, 0x19
        /*0b5a*/ 	.short	0x0800


	//----- nvinfo : EIATTR_PARAM_CBANK
	.align		4
        /*0b5c*/ 	.byte	0x04, 0x0a
        /*0b5e*/ 	.short	(.L_56 - .L_55)
	.align		4
.L_55:
        /*0b60*/ 	.word	index@(.nv.constant0._ZN7cutlass13device_kernelINS_4gemm6kernel13GemmUniversalIN4cute5tupleIJiiiiEEENS1_10collective13CollectiveMmaINS1_35MainloopSm100TmaUmmaWarpSpecializedILi10ELi2ELi4ENS5_IJNS4_1CILi2EEENSA_ILi4EEENSA_ILi1EEEEEEEENS5_IJNSA_ILi64EEENSA_ILi256EEESG_EEENS_12float_e5m2_tENS5_IJlSD_lEEESJ_SK_NS4_8TiledMMAINS4_8MMA_AtomIJNS4_10MMA_TraitsINS4_19SM100_MMA_F8F6F4_SSEJSJ_SJ_fSG_SH_NS4_17integral_constantINS4_4UMMA5MajorELSR_0EEESS_NSP_INSQ_7ScaleInELST_0EEESU_EEEEEENS4_6LayoutINS5_IJSD_SD_SD_EEENS5_IJNSA_ILi0EEESZ_SZ_EEEEENS5_IJNS4_10UnderscoreES12_S12_EEEEENS4_23SM90_TMA_LOAD_MULTICASTENS4_14ComposedLayoutINS4_7SwizzleILi2ELi4ELi3EEENS4_18smem_ptr_flag_bitsILi8EEENSX_INS5_IJNSA_ILi8EEESG_EEENS5_IJSG_SD_EEEEEEEvNS4_8identityES15_S1F_vS1G_EENS_8epilogue10collective18CollectiveEpilogueINS1I_23Sm100TmaWarpSpecializedILi4ELi2ELi32ELb0ELb0EEEJSI_NS5_IJNSX_ISG_SD_EES1N_EEESJ_SK_SJ_SK_NS1I_6fusion15FusionCallbacksIS1M_NS1P_17LinearCombinationISJ_fSJ_fLNS_15FloatRoundStyleE2EEESI_S1O_JEEENS4_5SM1004TMEM4LOAD26SM100_TMEM_LOAD_16dp32b32xENS4_13SM90_TMA_LOADES1F_NS4_39AutoVectorizingCopyWithAssumedAlignmentILi128EEENS4_14SM90_TMA_STOREES1F_S21_S21_EEEvvEEEEvNT_6ParamsE)
        /*0b64*/ 	.short	0x0380
        /*0b66*/ 	.short	0x0800


	//----- nvinfo : EIATTR_SW_WAR
	.align		4
.L_56:
        /*0b68*/ 	.byte	0x04, 0x36
        /*0b6a*/ 	.short	(.L_58 - .L_57)
.L_57:
        /*0b6c*/ 	.word	0x00000008
.L_58:


//--------------------- .nv.callgraph             --------------------------
	.section	.nv.callgraph,"",@"SHT_CUDA_CALLGRAPH"
	.align	4
	.sectionentsize	8
	.align		4
        /*0000*/ 	.word	0x00000000
	.align		4
        /*0004*/ 	.word	0xffffffff
	.align		4
        /*0008*/ 	.word	index@(_ZN7cutlass13device_kernelINS_4gemm6kernel13GemmUniversalIN4cute5tupleIJiiiiEEENS1_10collective13CollectiveMmaINS1_35MainloopSm100TmaUmmaWarpSpecializedILi10ELi2ELi4ENS5_IJNS4_1CILi2EEENSA_ILi4EEENSA_ILi1EEEEEEEENS5_IJNSA_ILi64EEENSA_ILi256EEESG_EEENS_12float_e5m2_tENS5_IJlSD_lEEESJ_SK_NS4_8TiledMMAINS4_8MMA_AtomIJNS4_10MMA_TraitsINS4_19SM100_MMA_F8F6F4_SSEJSJ_SJ_fSG_SH_NS4_17integral_constantINS4_4UMMA5MajorELSR_0EEESS_NSP_INSQ_7ScaleInELST_0EEESU_EEEEEENS4_6LayoutINS5_IJSD_SD_SD_EEENS5_IJNSA_ILi0EEESZ_SZ_EEEEENS5_IJNS4_10UnderscoreES12_S12_EEEEENS4_23SM90_TMA_LOAD_MULTICASTENS4_14ComposedLayoutINS4_7SwizzleILi2ELi4ELi3EEENS4_18smem_ptr_flag_bitsILi8EEENSX_INS5_IJNSA_ILi8EEESG_EEENS5_IJSG_SD_EEEEEEEvNS4_8identityES15_S1F_vS1G_EENS_8epilogue10collective18CollectiveEpilogueINS1I_23Sm100TmaWarpSpecializedILi4ELi2ELi32ELb0ELb0EEEJSI_NS5_IJNSX_ISG_SD_EES1N_EEESJ_SK_SJ_SK_NS1I_6fusion15FusionCallbacksIS1M_NS1P_17LinearCombinationISJ_fSJ_fLNS_15FloatRoundStyleE2EEESI_S1O_JEEENS4_5SM1004TMEM4LOAD26SM100_TMEM_LOAD_16dp32b32xENS4_13SM90_TMA_LOADES1F_NS4_39AutoVectorizingCopyWithAssumedAlignmentILi128EEENS4_14SM90_TMA_STOREES1F_S21_S21_EEEvvEEEEvNT_6ParamsE)
	.align		4
        /*000c*/ 	.word	index@(__assertfail)
	.align		4
        /*0010*/ 	.word	0x00000000
	.align		4
        /*0014*/ 	.word	0xfffffffe
	.align		4
        /*0018*/ 	.word	0x00000000
	.align		4
        /*001c*/ 	.word	0xfffffffd
	.align		4
        /*0020*/ 	.word	0x00000000
	.align		4
        /*0024*/ 	.word	0xfffffffc


//--------------------- .nv.constant4             --------------------------
	.section	.nv.constant4,"a",@progbits
	.align	8
	.align		8
.nv.constant4:
        /*0000*/ 	.dword	__assertfail
	.align		8
        /*0008*/ 	.dword	__unnamed_1
	.align		8
        /*0010*/ 	.dword	__unnamed_2
	.align		8
        /*0018*/ 	.dword	__unnamed_3
	.align		8
        /*0020*/ 	.dword	_ZN40_INTERNAL_385ed6ad_4_k_cu_00b0a8c6_338894cuda3std3__45__cpo5beginE
	.align		8
        /*0028*/ 	.dword	_ZN40_INTERNAL_385ed6ad_4_k_cu_00b0a8c6_338894cuda3std3__45__cpo3endE
	.align		8
        /*0030*/ 	.dword	_ZN40_INTERNAL_385ed6ad_4_k_cu_00b0a8c6_338894cuda3std3__45__cpo6cbeginE
	.align		8
        /*0038*/ 	.dword	_ZN40_INTERNAL_385ed6ad_4_k_cu_00b0a8c6_338894cuda3std3__45__cpo4cendE
	.align		8
        /*0040*/ 	.dword	_ZN40_INTERNAL_385ed6ad_4_k_cu_00b0a8c6_338894cuda3std3__442_GLOBAL__N__385ed6ad_4_k_cu_00b0a8c6_338896ignoreE
	.align		8
        /*0048*/ 	.dword	_ZN40_INTERNAL_385ed6ad_4_k_cu_00b0a8c6_338894cuda3std3__419piecewise_constructE
	.align		8
        /*0050*/ 	.dword	_ZN40_INTERNAL_385ed6ad_4_k_cu_00b0a8c6_338894cuda3std3__48in_placeE
	.align		8
        /*0058*/ 	.dword	_ZN40_INTERNAL_385ed6ad_4_k_cu_00b0a8c6_338894cuda3std6ranges3__45__cpo4swapE
	.align		8
        /*0060*/ 	.dword	_ZN40_INTERNAL_385ed6ad_4_k_cu_00b0a8c6_338894cuda3std6ranges3__45__cpo9iter_moveE
	.align		8
        /*0068*/ 	.dword	_ZN40_INTERNAL_385ed6ad_4_k_cu_00b0a8c6_338894cute7productE
	.align		8
        /*0070*/ 	.dword	_ZN40_INTERNAL_385ed6ad_4_k_cu_00b0a8c6_338894cute1_E
	.align		8
        /*0078*/ 	.dword	$str$25
	.align		8
        /*0080*/ 	.dword	$str$26
	.align		8
        /*0088*/ 	.dword	$str$27
	.align		8
        /*0090*/ 	.dword	$str$28


//--------------------- .text._ZN7cutlass13device_kernelINS_4gemm6kernel13GemmUniversalIN4cute5tupleIJiiiiEEENS1_10collective13CollectiveMmaINS1_35MainloopSm100TmaUmmaWarpSpecializedILi10ELi2ELi4ENS5_IJNS4_1CILi2EEENSA_ILi4EEENSA_ILi1EEEEEEEENS5_IJNSA_ILi64EEENSA_ILi256EEESG_EEENS_12float_e5m2_tENS5_IJlSD_lEEESJ_SK_NS4_8TiledMMAINS4_8MMA_AtomIJNS4_10MMA_TraitsINS4_19SM100_MMA_F8F6F4_SSEJSJ_SJ_fSG_SH_NS4_17integral_constantINS4_4UMMA5MajorELSR_0EEESS_NSP_INSQ_7ScaleInELST_0EEESU_EEEEEENS4_6LayoutINS5_IJSD_SD_SD_EEENS5_IJNSA_ILi0EEESZ_SZ_EEEEENS5_IJNS4_10UnderscoreES12_S12_EEEEENS4_23SM90_TMA_LOAD_MULTICASTENS4_14ComposedLayoutINS4_7SwizzleILi2ELi4ELi3EEENS4_18smem_ptr_flag_bitsILi8EEENSX_INS5_IJNSA_ILi8EEESG_EEENS5_IJSG_SD_EEEEEEEvNS4_8identityES15_S1F_vS1G_EENS_8epilogue10collective18CollectiveEpilogueINS1I_23Sm100TmaWarpSpecializedILi4ELi2ELi32ELb0ELb0EEEJSI_NS5_IJNSX_ISG_SD_EES1N_EEESJ_SK_SJ_SK_NS1I_6fusion15FusionCallbacksIS1M_NS1P_17LinearCombinationISJ_fSJ_fLNS_15FloatRoundStyleE2EEESI_S1O_JEEENS4_5SM1004TMEM4LOAD26SM100_TMEM_LOAD_16dp32b32xENS4_13SM90_TMA_LOADES1F_NS4_39AutoVectorizingCopyWithAssumedAlignmentILi128EEENS4_14SM90_TMA_STOREES1F_S21_S21_EEEvvEEEEvNT_6ParamsE --------------------------
	.section	.text._ZN7cutlass13device_kernelINS_4gemm6kernel13GemmUniversalIN4cute5tupleIJiiiiEEENS1_10collective13CollectiveMmaINS1_35MainloopSm100TmaUmmaWarpSpecializedILi10ELi2ELi4ENS5_IJNS4_1CILi2EEENSA_ILi4EEENSA_ILi1EEEEEEEENS5_IJNSA_ILi64EEENSA_ILi256EEESG_EEENS_12float_e5m2_tENS5_IJlSD_lEEESJ_SK_NS4_8TiledMMAINS4_8MMA_AtomIJNS4_10MMA_TraitsINS4_19SM100_MMA_F8F6F4_SSEJSJ_SJ_fSG_SH_NS4_17integral_constantINS4_4UMMA5MajorELSR_0EEESS_NSP_INSQ_7ScaleInELST_0EEESU_EEEEEENS4_6LayoutINS5_IJSD_SD_SD_EEENS5_IJNSA_ILi0EEESZ_SZ_EEEEENS5_IJNS4_10UnderscoreES12_S12_EEEEENS4_23SM90_TMA_LOAD_MULTICASTENS4_14ComposedLayoutINS4_7SwizzleILi2ELi4ELi3EEENS4_18smem_ptr_flag_bitsILi8EEENSX_INS5_IJNSA_ILi8EEESG_EEENS5_IJSG_SD_EEEEEEEvNS4_8identityES15_S1F_vS1G_EENS_8epilogue10collective18CollectiveEpilogueINS1I_23Sm100TmaWarpSpecializedILi4ELi2ELi32ELb0ELb0EEEJSI_NS5_IJNSX_ISG_SD_EES1N_EEESJ_SK_SJ_SK_NS1I_6fusion15FusionCallbacksIS1M_NS1P_17LinearCombinationISJ_fSJ_fLNS_15FloatRoundStyleE2EEESI_S1O_JEEENS4_5SM1004TMEM4LOAD26SM100_TMEM_LOAD_16dp32b32xENS4_13SM90_TMA_LOADES1F_NS4_39AutoVectorizingCopyWithAssumedAlignmentILi128EEENS4_14SM90_TMA_STOREES1F_S21_S21_EEEvvEEEEvNT_6ParamsE,"ax",@progbits
	.align	128
.text._ZN7cutlass13device_kernelINS_4gemm6kernel13GemmUniversalIN4cute5tupleIJiiiiEEENS1_10collective13CollectiveMmaINS1_35MainloopSm100TmaUmmaWarpSpecializedILi10ELi2ELi4ENS5_IJNS4_1CILi2EEENSA_ILi4EEENSA_ILi1EEEEEEEENS5_IJNSA_ILi64EEENSA_ILi256EEESG_EEENS_12float_e5m2_tENS5_IJlSD_lEEESJ_SK_NS4_8TiledMMAINS4_8MMA_AtomIJNS4_10MMA_TraitsINS4_19SM100_MMA_F8F6F4_SSEJSJ_SJ_fSG_SH_NS4_17integral_constantINS4_4UMMA5MajorELSR_0EEESS_NSP_INSQ_7ScaleInELST_0EEESU_EEEEEENS4_6LayoutINS5_IJSD_SD_SD_EEENS5_IJNSA_ILi0EEESZ_SZ_EEEEENS5_IJNS4_10UnderscoreES12_S12_EEEEENS4_23SM90_TMA_LOAD_MULTICASTENS4_14ComposedLayoutINS4_7SwizzleILi2ELi4ELi3EEENS4_18smem_ptr_flag_bitsILi8EEENSX_INS5_IJNSA_ILi8EEESG_EEENS5_IJSG_SD_EEEEEEEvNS4_8identityES15_S1F_vS1G_EENS_8epilogue10collective18CollectiveEpilogueINS1I_23Sm100TmaWarpSpecializedILi4ELi2ELi32ELb0ELb0EEEJSI_NS5_IJNSX_ISG_SD_EES1N_EEESJ_SK_SJ_SK_NS1I_6fusion15FusionCallbacksIS1M_NS1P_17LinearCombinationISJ_fSJ_fLNS_15FloatRoundStyleE2EEESI_S1O_JEEENS4_5SM1004TMEM4LOAD26SM100_TMEM_LOAD_16dp32b32xENS4_13SM90_TMA_LOADES1F_NS4_39AutoVectorizingCopyWithAssumedAlignmentILi128EEENS4_14SM90_TMA_STOREES1F_S21_S21_EEEvvEEEEvNT_6ParamsE:
        .type           _ZN7cutlass13device_kernelINS_4gemm6kernel13GemmUniversalIN4cute5tupleIJiiiiEEENS1_10collective13CollectiveMmaINS1_35MainloopSm100TmaUmmaWarpSpecializedILi10ELi2ELi4ENS5_IJNS4_1CILi2EEENSA_ILi4EEENSA_ILi1EEEEEEEENS5_IJNSA_ILi64EEENSA_ILi256EEESG_EEENS_12float_e5m2_tENS5_IJlSD_lEEESJ_SK_NS4_8TiledMMAINS4_8MMA_AtomIJNS4_10MMA_TraitsINS4_19SM100_MMA_F8F6F4_SSEJSJ_SJ_fSG_SH_NS4_17integral_constantINS4_4UMMA5MajorELSR_0EEESS_NSP_INSQ_7ScaleInELST_0EEESU_EEEEEENS4_6LayoutINS5_IJSD_SD_SD_EEENS5_IJNSA_ILi0EEESZ_SZ_EEEEENS5_IJNS4_10UnderscoreES12_S12_EEEEENS4_23SM90_TMA_LOAD_MULTICASTENS4_14ComposedLayoutINS4_7SwizzleILi2ELi4ELi3EEENS4_18smem_ptr_flag_bitsILi8EEENSX_INS5_IJNSA_ILi8EEESG_EEENS5_IJSG_SD_EEEEEEEvNS4_8identityES15_S1F_vS1G_EENS_8epilogue10collective18CollectiveEpilogueINS1I_23Sm100TmaWarpSpecializedILi4ELi2ELi32ELb0ELb0EEEJSI_NS5_IJNSX_ISG_SD_EES1N_EEESJ_SK_SJ_SK_NS1I_6fusion15FusionCallbacksIS1M_NS1P_17LinearCombinationISJ_fSJ_fLNS_15FloatRoundStyleE2EEESI_S1O_JEEENS4_5SM1004TMEM4LOAD26SM100_TMEM_LOAD_16dp32b32xENS4_13SM90_TMA_LOADES1F_NS4_39AutoVectorizingCopyWithAssumedAlignmentILi128EEENS4_14SM90_TMA_STOREES1F_S21_S21_EEEvvEEEEvNT_6ParamsE,@function
        .size           _ZN7cutlass13device_kernelINS_4gemm6kernel13GemmUniversalIN4cute5tupleIJiiiiEEENS1_10collective13CollectiveMmaINS1_35MainloopSm100TmaUmmaWarpSpecializedILi10ELi2ELi4ENS5_IJNS4_1CILi2EEENSA_ILi4EEENSA_ILi1EEEEEEEENS5_IJNSA_ILi64EEENSA_ILi256EEESG_EEENS_12float_e5m2_tENS5_IJlSD_lEEESJ_SK_NS4_8TiledMMAINS4_8MMA_AtomIJNS4_10MMA_TraitsINS4_19SM100_MMA_F8F6F4_SSEJSJ_SJ_fSG_SH_NS4_17integral_constantINS4_4UMMA5MajorELSR_0EEESS_NSP_INSQ_7ScaleInELST_0EEESU_EEEEEENS4_6LayoutINS5_IJSD_SD_SD_EEENS5_IJNSA_ILi0EEESZ_SZ_EEEEENS5_IJNS4_10UnderscoreES12_S12_EEEEENS4_23SM90_TMA_LOAD_MULTICASTENS4_14ComposedLayoutINS4_7SwizzleILi2ELi4ELi3EEENS4_18smem_ptr_flag_bitsILi8EEENSX_INS5_IJNSA_ILi8EEESG_EEENS5_IJSG_SD_EEEEEEEvNS4_8identityES15_S1F_vS1G_EENS_8epilogue10collective18CollectiveEpilogueINS1I_23Sm100TmaWarpSpecializedILi4ELi2ELi32ELb0ELb0EEEJSI_NS5_IJNSX_ISG_SD_EES1N_EEESJ_SK_SJ_SK_NS1I_6fusion15FusionCallbacksIS1M_NS1P_17LinearCombinationISJ_fSJ_fLNS_15FloatRoundStyleE2EEESI_S1O_JEEENS4_5SM1004TMEM4LOAD26SM100_TMEM_LOAD_16dp32b32xENS4_13SM90_TMA_LOADES1F_NS4_39AutoVectorizingCopyWithAssumedAlignmentILi128EEENS4_14SM90_TMA_STOREES1F_S21_S21_EEEvvEEEEvNT_6ParamsE,(.L_x_196 - _ZN7cutlass13device_kernelINS_4gemm6kernel13GemmUniversalIN4cute5tupleIJiiiiEEENS1_10collective13CollectiveMmaINS1_35MainloopSm100TmaUmmaWarpSpecializedILi10ELi2ELi4ENS5_IJNS4_1CILi2EEENSA_ILi4EEENSA_ILi1EEEEEEEENS5_IJNSA_ILi64EEENSA_ILi256EEESG_EEENS_12float_e5m2_tENS5_IJlSD_lEEESJ_SK_NS4_8TiledMMAINS4_8MMA_AtomIJNS4_10MMA_TraitsINS4_19SM100_MMA_F8F6F4_SSEJSJ_SJ_fSG_SH_NS4_17integral_constantINS4_4UMMA5MajorELSR_0EEESS_NSP_INSQ_7ScaleInELST_0EEESU_EEEEEENS4_6LayoutINS5_IJSD_SD_SD_EEENS5_IJNSA_ILi0EEESZ_SZ_EEEEENS5_IJNS4_10UnderscoreES12_S12_EEEEENS4_23SM90_TMA_LOAD_MULTICASTENS4_14ComposedLayoutINS4_7SwizzleILi2ELi4ELi3EEENS4_18smem_ptr_flag_bitsILi8EEENSX_INS5_IJNSA_ILi8EEESG_EEENS5_IJSG_SD_EEEEEEEvNS4_8identityES15_S1F_vS1G_EENS_8epilogue10collective18CollectiveEpilogueINS1I_23Sm100TmaWarpSpecializedILi4ELi2ELi32ELb0ELb0EEEJSI_NS5_IJNSX_ISG_SD_EES1N_EEESJ_SK_SJ_SK_NS1I_6fusion15FusionCallbacksIS1M_NS1P_17LinearCombinationISJ_fSJ_fLNS_15FloatRoundStyleE2EEESI_S1O_JEEENS4_5SM1004TMEM4LOAD26SM100_TMEM_LOAD_16dp32b32xENS4_13SM90_TMA_LOADES1F_NS4_39AutoVectorizingCopyWithAssumedAlignmentILi128EEENS4_14SM90_TMA_STOREES1F_S21_S21_EEEvvEEEEvNT_6ParamsE)
        .other          _ZN7cutlass13device_kernelINS_4gemm6kernel13GemmUniversalIN4cute5tupleIJiiiiEEENS1_10collective13CollectiveMmaINS1_35MainloopSm100TmaUmmaWarpSpecializedILi10ELi2ELi4ENS5_IJNS4_1CILi2EEENSA_ILi4EEENSA_ILi1EEEEEEEENS5_IJNSA_ILi64EEENSA_ILi256EEESG_EEENS_12float_e5m2_tENS5_IJlSD_lEEESJ_SK_NS4_8TiledMMAINS4_8MMA_AtomIJNS4_10MMA_TraitsINS4_19SM100_MMA_F8F6F4_SSEJSJ_SJ_fSG_SH_NS4_17integral_constantINS4_4UMMA5MajorELSR_0EEESS_NSP_INSQ_7ScaleInELST_0EEESU_EEEEEENS4_6LayoutINS5_IJSD_SD_SD_EEENS5_IJNSA_ILi0EEESZ_SZ_EEEEENS5_IJNS4_10UnderscoreES12_S12_EEEEENS4_23SM90_TMA_LOAD_MULTICASTENS4_14ComposedLayoutINS4_7SwizzleILi2ELi4ELi3EEENS4_18smem_ptr_flag_bitsILi8EEENSX_INS5_IJNSA_ILi8EEESG_EEENS5_IJSG_SD_EEEEEEEvNS4_8identityES15_S1F_vS1G_EENS_8epilogue10collective18CollectiveEpilogueINS1I_23Sm100TmaWarpSpecializedILi4ELi2ELi32ELb0ELb0EEEJSI_NS5_IJNSX_ISG_SD_EES1N_EEESJ_SK_SJ_SK_NS1I_6fusion15FusionCallbacksIS1M_NS1P_17LinearCombinationISJ_fSJ_fLNS_15FloatRoundStyleE2EEESI_S1O_JEEENS4_5SM1004TMEM4LOAD26SM100_TMEM_LOAD_16dp32b32xENS4_13SM90_TMA_LOADES1F_NS4_39AutoVectorizingCopyWithAssumedAlignmentILi128EEENS4_14SM90_TMA_STOREES1F_S21_S21_EEEvvEEEEvNT_6ParamsE,@"STO_CUDA_ENTRY STV_DEFAULT"
_ZN7cutlass13device_kernelINS_4gemm6kernel13GemmUniversalIN4cute5tupleIJiiiiEEENS1_10collective13CollectiveMmaINS1_35MainloopSm100TmaUmmaWarpSpecializedILi10ELi2ELi4ENS5_IJNS4_1CILi2EEENSA_ILi4EEENSA_ILi1EEEEEEEENS5_IJNSA_ILi64EEENSA_ILi256EEESG_EEENS_12float_e5m2_tENS5_IJlSD_lEEESJ_SK_NS4_8TiledMMAINS4_8MMA_AtomIJNS4_10MMA_TraitsINS4_19SM100_MMA_F8F6F4_SSEJSJ_SJ_fSG_SH_NS4_17integral_constantINS4_4UMMA5MajorELSR_0EEESS_NSP_INSQ_7ScaleInELST_0EEESU_EEEEEENS4_6LayoutINS5_IJSD_SD_SD_EEENS5_IJNSA_ILi0EEESZ_SZ_EEEEENS5_IJNS4_10UnderscoreES12_S12_EEEEENS4_23SM90_TMA_LOAD_MULTICASTENS4_14ComposedLayoutINS4_7SwizzleILi2ELi4ELi3EEENS4_18smem_ptr_flag_bitsILi8EEENSX_INS5_IJNSA_ILi8EEESG_EEENS5_IJSG_SD_EEEEEEEvNS4_8identityES15_S1F_vS1G_EENS_8epilogue10collective18CollectiveEpilogueINS1I_23Sm100TmaWarpSpecializedILi4ELi2ELi32ELb0ELb0EEEJSI_NS5_IJNSX_ISG_SD_EES1N_EEESJ_SK_SJ_SK_NS1I_6fusion15FusionCallbacksIS1M_NS1P_17LinearCombinationISJ_fSJ_fLNS_15FloatRoundStyleE2EEESI_S1O_JEEENS4_5SM1004TMEM4LOAD26SM100_TMEM_LOAD_16dp32b32xENS4_13SM90_TMA_LOADES1F_NS4_39AutoVectorizingCopyWithAssumedAlignmentILi128EEENS4_14SM90_TMA_STOREES1F_S21_S21_EEEvvEEEEvNT_6ParamsE:
[----:B------:R-:W1:Y:S01]  /*0000*/  LDC R1, c[0x0][0x37c] ;  /* 0x0000df00ff017b82 */ /* 0x000e620000000800 */
[----:B------:R-:W2:Y:S01]  /*0010*/  S2R R97, SR_TID.X ;  /* 0x0000000000617919 */ /* 0x000ea20000002100 */
[----:B------:R-:W3:Y:S01]  /*0020*/  LDCU.64 UR8, c[0x0][0x890] ;  /* 0x00011200ff0877ac */ /* 0x000ee20008000a00 */
[----:B------:R-:W-:Y:S02]  /*0030*/  PRMT R89, RZ, 0x7610, R89 ;  /* 0x00007610ff597816 */ /* 0x000fe40000000059 */
[----:B------:R-:W-:Y:S02]  /*0040*/  ELECT P3, URZ, PT ;  /* 0x0000000000ff782f */ /* 0x000fe40003860000 */
[----:B---3--:R-:W-:-:S04]  /*0050*/  ISETP.NE.U32.AND P0, PT, RZ, UR8, PT ;  /* 0x00000008ff007c0c */ /* 0x008fc8000bf05070 */
[----:B------:R-:W-:Y:S02]  /*0060*/  ISETP.NE.AND.EX P1, PT, RZ, UR9, PT, P0 ;  /* 0x00000009ff007c0c */ /* 0x000fe4000bf25300 */
[----:B--2---:R-:W-:-:S05]  /*0070*/  SHF.R.U32.HI R90, RZ, 0x5, R97 ;  /* 0x00000005ff5a7819 */ /* 0x004fca0000011661 */
[----:B------:R-:W2:Y:S02]  /*0080*/  SHFL.IDX PT, R0, R90, RZ, 0x1f ;  /* 0x00001fff5a007589 */ /* 0x000ea400000e0000 */
[----:B--2---:R-:W-:-:S04]  /*0090*/  R2UR UR17, R0 ;  /* 0x00000000001172ca */ /* 0x004fc800000e0000 */
[----:B-1----:R-:W-:Y:S05]  /*00a0*/  @P1 BRA `(.L_x_0) ;  /* 0x0000000000301947 */ /* 0x002fea0003800000 */
[----:B------:R-:W1:Y:S02]  /*00b0*/  LDCU.64 UR4, c[0x0][0x888] ;  /* 0x00011100ff0477ac */ /* 0x000e640008000a00 */
[----:B-1----:R-:W-:-:S04]  /*00c0*/  UISETP.NE.U32.AND UP0, UPT, UR4, URZ, UPT ;  /* 0x000000ff0400728c */ /* 0x002fc8000bf05070 */
[----:B------:R-:W-:-:S09]  /*00d0*/  UISETP.NE.AND.EX UP0, UPT, UR5, URZ, UPT, UP0 ;  /* 0x000000ff0500728c */ /* 0x000fd2000bf05300 */
[----:B------:R-:W-:Y:S05]  /*00e0*/  BRA.U !UP0, `(.L_x_1) ;  /* 0x0000000108147547 */ /* 0x000fea000b800000 */
[----:B------:R-:W1:Y:S01]  /*00f0*/  LDC.64 R2, c[0x0][0x888] ;  /* 0x00022200ff027b82 */ /* 0x000e620000000a00 */
[----:B------:R-:W1:Y:S02]  /*0100*/  LDCU.64 UR4, c[0x0][0x358] ;  /* 0x00006b00ff0477ac */ /* 0x000e640008000a00 */
[----:B-1----:R1:W5:Y:S01]  /*0110*/  LDG.E R41, desc[UR4][R2.64] ;  /* 0x0000000402297981 */ /* 0x002362000c1e1900 */
[----:B------:R-:W-:Y:S01]  /*0120*/  HFMA2 R89, -RZ, RZ, 0, 5.9604644775390625e-08 ;  /* 0x00000001ff597431 */ /* 0x000fe200000001ff */
[----:B------:R-:W-:Y:S05]  /*0130*/  BRA `(.L_x_0) ;  /* 0x00000000000c7947 */ /* 0x000fea0003800000 */
.L_x_1:
[----:B------:R-:W1:Y:S01]  /*0140*/  LDCU UR4, c[0x0][0x880] ;  /* 0x00011000ff0477ac */ /* 0x000e620008000800 */
[----:B------:R-:W-:Y:S01]  /*0150*/  HFMA2 R89, -RZ, RZ, 0, 5.9604644775390625e-08 ;  /* 0x00000001ff597431 */ /* 0x000fe200000001ff */
[----:B-1----:R-:W-:-:S07]  /*0160*/  MOV R41, UR4 ;  /* 0x0000000400297c02 */ /* 0x002fce0008000f00 */
.L_x_0:
[----:B------:R-:W2:Y:S02]  /*0170*/  LDCU.64 UR4, c[0x0][0x8b0] ;  /* 0x00011600ff0477ac */ /* 0x000ea40008000a00 */
[----:B--2---:R-:W-:-:S04]  /*0180*/  UISETP.NE.U32.AND UP0, UPT, UR4, URZ, UPT ;  /* 0x000000ff0400728c */ /* 0x004fc8000bf05070 */
[----:B------:R-:W-:-:S09]  /*0190*/  UISETP.NE.AND.EX UP0, UPT, UR5, URZ, UPT, UP0 ;  /* 0x000000ff0500728c */ /* 0x000fd2000bf05300 */
[----:B------:R-:W-:Y:S05]  /*01a0*/  BRA.U UP0, `(.L_x_2) ;  /* 0x0000000100287547 */ /* 0x000fea000b800000 */
[----:B------:R-:W2:Y:S02]  /*01b0*/  LDCU.64 UR4, c[0x0][0x8a8] ;  /* 0x00011500ff0477ac */ /* 0x000ea40008000a00 */
[----:B--2---:R-:W-:-:S04]  /*01c0*/  UISETP.NE.U32.AND UP0, UPT, UR4, URZ, UPT ;  /* 0x000000ff0400728c */ /* 0x004fc8000bf05070 */
[----:B------:R-:W-:-:S09]  /*01d0*/  UISETP.NE.AND.EX UP0, UPT, UR5, URZ, UPT, UP0 ;  /* 0x000000ff0500728c */ /* 0x000fd2000bf05300 */
[----:B------:R-:W-:Y:S05]  /*01e0*/  BRA.U !UP0, `(.L_x_3) ;  /* 0x0000000108107547 */ /* 0x000fea000b800000 */
[----:B------:R-:W2:Y:S01]  /*01f0*/  LDC.64 R38, c[0x0][0x8a8] ;  /* 0x00022a00ff267b82 */ /* 0x000ea20000000a00 */
[----:B------:R-:W2:Y:S02]  /*0200*/  LDCU.64 UR4, c[0x0][0x358] ;  /* 0x00006b00ff0477ac */ /* 0x000ea40008000a00 */
[----:B--2---:R2:W5:Y:S01]  /*0210*/  LDG.E R38, desc[UR4][R38.64] ;  /* 0x0000000426267981 */ /* 0x004562000c1e1900 */
[----:B------:R-:W-:Y:S05]  /*0220*/  BRA `(.L_x_2) ;  /* 0x0000000000087947 */ /* 0x000fea0003800000 */
.L_x_3:
[----:B------:R-:W2:Y:S02]  /*0230*/  LDCU UR4, c[0x0][0x8a0] ;  /* 0x00011400ff0477ac */ /* 0x000ea40008000800 */
[----:B--2---:R-:W-:Y:S02]  /*0240*/  MOV R38, UR4 ;  /* 0x0000000400267c02 */ /* 0x004fe40008000f00 */
.L_x_2:
[----:B------:R-:W-:Y:S01]  /*0250*/  IMAD.U32 R0, RZ, RZ, UR17 ;  /* 0x00000011ff007e24 */ /* 0x000fe2000f8e00ff */
[----:B------:R-:W-:Y:S04]  /*0260*/  BSSY.RECONVERGENT B0, `(.L_x_4) ;  /* 0x000000c000007945 */ /* 0x000fe80003800200 */
[C---:B------:R-:W-:Y:S02]  /*0270*/  ISETP.NE.OR P2, PT, R0.reuse, 0x1, !P3 ;  /* 0x000000010000780c */ /* 0x040fe40005f45670 */
[----:B------:R-:W-:-:S11]  /*0280*/  ISETP.NE.OR P1, PT, R0, 0x3, !P3 ;  /* 0x000000030000780c */ /* 0x000fd60005f25670 */
[----:B------:R-:W-:Y:S05]  /*0290*/  @P2 BRA `(.L_x_5) ;  /* 0x0000000000202947 */ /* 0x000fea0003800000 */
[----:B------:R-:W3:Y:S02]  /*02a0*/  LDCU.64 UR4, c[0x0][0x348] ;  /* 0x00006900ff0477ac */ /* 0x000ee40008000a00 */
[----:B---3--:R-:W-:Y:S02]  /*02b0*/  UIADD3 UR6, UP1, UPT, UR4, 0x80, URZ ;  /* 0x0000008004067890 */ /* 0x008fe4000ff3e0ff */
[----:B------:R-:W-:Y:S02]  /*02c0*/  UIADD3 UR4, UP0, UPT, UR4, 0x180, URZ ;  /* 0x0000018004047890 */ /* 0x000fe4000ff1e0ff */
[----:B------:R-:W-:Y:S02]  /*02d0*/  UIADD3.X UR7, UPT, UPT, URZ, UR5, URZ, UP1, !UPT ;  /* 0x00000005ff077290 */ /* 0x000fe40008ffe4ff */
[----:B------:R-:W-:-:S07]  /*02e0*/  UIADD3.X UR5, UPT, UPT, URZ, UR5, URZ, UP0, !UPT ;  /* 0x00000005ff057290 */ /* 0x000fce00087fe4ff */
[----:B------:R3:W-:Y:S02]  /*02f0*/  UTMACCTL.PF [UR6] ;  /* 0x00000000060079b9 */ /* 0x0007e40008040000 */
[----:B------:R3:W-:Y:S02]  /*0300*/  UTMACCTL.PF [UR4] ;  /* 0x00000000040079b9 */ /* 0x0007e40008040000 */
[----:B---3--:R-:W-:Y:S01]  /*0310*/  NOP ;  /* 0x0000000000007918 */ /* 0x008fe20000000000 */
.L_x_5:
[----:B------:R-:W-:Y:S05]  /*0320*/  BSYNC.RECONVERGENT B0 ;  /* 0x0000000000007941 */ /* 0x000fea0003800200 */
.L_x_4:
[----:B------:R-:W-:Y:S04]  /*0330*/  BSSY.RECONVERGENT B0, `(.L_x_6) ;  /* 0x000000a000007945 */ /* 0x000fe80003800200 */
        /* <DEDUP_REMOVED lines=9> */
.L_x_7:
[----:B------:R-:W-:Y:S05]  /*03d0*/  BSYNC.RECONVERGENT B0 ;  /* 0x0000000000007941 */ /* 0x000fea0003800200 */
.L_x_6:
[----:B------:R-:W3:Y:S01]  /*03e0*/  LDCU.64 UR4, c[0x0][0x888] ;  /* 0x00011100ff0477ac */ /* 0x000ee20008000a00 */
[----:B------:R-:W-:Y:S01]  /*03f0*/  ISETP.NE.AND.EX P0, PT, RZ, UR9, PT, P0 ;  /* 0x00000009ff007c0c */ /* 0x000fe2000bf05300 */
[----:B------:R-:W-:Y:S01]  /*0400*/  UPLOP3.LUT UP5, UPT, UPT, UPT, UPT, 0x80, 0x8 ;  /* 0x000000000008789c */ /* 0x000fe20003faf070 */
[----:B---3--:R-:W-:-:S04]  /*0410*/  ISETP.NE.U32.AND P1, PT, RZ, UR4, PT ;  /* 0x00000004ff007c0c */ /* 0x008fc8000bf25070 */
[----:B------:R-:W-:-:S13]  /*0420*/  ISETP.NE.AND.EX P1, PT, RZ, UR5, PT, P1 ;  /* 0x00000005ff007c0c */ /* 0x000fda000bf25310 */
[----:B------:R-:W-:Y:S05]  /*0430*/  @P1 BRA P0, `(.L_x_8) ;  /* 0x0000000000281947 */ /* 0x000fea0000000000 */
[----:B------:R-:W-:Y:S01]  /*0440*/  UISETP.NE.U32.AND UP0, UPT, UR8, URZ, UPT ;  /* 0x000000ff0800728c */ /* 0x000fe2000bf05070 */
[----:B-----5:R-:W-:Y:S01]  /*0450*/  FSETP.NEU.AND P0, PT, R41, RZ, PT ;  /* 0x000000ff2900720b */ /* 0x020fe20003f0d000 */
[----:B------:R-:W-:Y:S02]  /*0460*/  UISETP.NE.U32.AND UP2, UPT, UR4, URZ, UPT ;  /* 0x000000ff0400728c */ /* 0x000fe4000bf45070 */
[----:B------:R-:W-:Y:S02]  /*0470*/  UISETP.NE.AND.EX UP1, UPT, UR9, URZ, UPT, UP0 ;  /* 0x000000ff0900728c */ /* 0x000fe4000bf25300 */
[----:B------:R-:W-:-:S04]  /*0480*/  UISETP.NE.AND.EX UP0, UPT, UR5, URZ, UPT, UP2 ;  /* 0x000000ff0500728c */ /* 0x000fc8000bf05320 */
[----:B------:R-:W-:-:S04]  /*0490*/  USEL UR4, URZ, 0xffffffff, UP0 ;  /* 0xffffffffff047887 */ /* 0x000fc80008000000 */
[----:B------:R-:W-:Y:S01]  /*04a0*/  VOTEU.ANY UP0, P0 ;  /* 0x0000000000ff7886 */ /* 0x000fe20000000100 */
[----:B------:R-:W-:-:S04]  /*04b0*/  @!UP1 USEL UR4, URZ, 0xffffffff, UP0 ;  /* 0xffffffffff049887 */ /* 0x000fc80008000000 */
[----:B------:R-:W-:-:S04]  /*04c0*/  ULOP3.LUT UR4, UR4, 0x1, URZ, 0xc0, !UPT ;  /* 0x0000000104047892 */ /* 0x000fc8000f8ec0ff */
[----:B------:R-:W-:-:S11]  /*04d0*/  UISETP.NE.U32.AND UP5, UPT, UR4, 0x1, UPT ;  /* 0x000000010400788c */ /* 0x000fd6000bfa5070 */
.L_x_8:
[----:B-1----:R-:W1:Y:S01]  /*04e0*/  SHFL.IDX PT, R2, R90, RZ, 0x1f ;  /* 0x00001fff5a027589 */ /* 0x002e6200000e0000 */
[----:B------:R-:W-:-:S04]  /*04f0*/  UISETP.NE.AND UP0, UPT, UR17, 0x2, UPT ;  /* 0x000000021100788c */ /* 0x000fc8000bf05270 */
[----:B------:R-:W-:Y:S01]  /*0500*/  USEL UR48, URZ, 0x1, UP0 ;  /* 0x00000001ff307887 */ /* 0x000fe20008000000 */
[----:B-1----:R-:W-:-:S13]  /*0510*/  ISETP.NE.AND P0, PT, R2, RZ, PT ;  /* 0x000000ff0200720c */ /* 0x002fda0003f05270 */
[----:B------:R-:W-:Y:S05]  /*0520*/  @P0 BRA `(.L_x_9) ;  /* 0x0000000000940947 */ /* 0x000fea0003800000 */
[----:B------:R-:W-:Y:S01]  /*0530*/  ELECT P0, URZ, PT ;  /* 0x0000000000ff782f */ /* 0x000fe20003800000 */
[----:B------:R-:W-:-:S12]  /*0540*/  BSSY.RECONVERGENT B0, `(.L_x_9) ;  /* 0x0000023000007945 */ /* 0x000fd80003800200 */
[----:B------:R-:W-:Y:S05]  /*0550*/  @!P0 BRA `(.L_x_10) ;  /* 0x0000000000848947 */ /* 0x000fea0003800000 */
[----:B------:R-:W1:Y:S01]  /*0560*/  S2UR UR4, SR_CgaCtaId ;  /* 0x00000000000479c3 */ /* 0x000e620000008800 */
[----:B------:R-:W-:Y:S01]  /*0570*/  UMOV UR5, 0x400 ;  /* 0x0000040000057882 */ /* 0x000fe20000000000 */
[----:B------:R-:W-:Y:S01]  /*0580*/  UMOV UR8, 0x1 ;  /* 0x0000000100087882 */ /* 0x000fe20000000000 */
[----:B------:R-:W-:Y:S01]  /*0590*/  UMOV UR6, 0x5 ;  /* 0x0000000500067882 */ /* 0x000fe20000000000 */
[----:B------:R-:W-:-:S04]  /*05a0*/  UIADD3 UR8, UPT, UPT, -UR8, 0x100000, URZ ;  /* 0x0010000008087890 */ /* 0x000fc8000fffe1ff */
[----:B------:R-:W-:Y:S02]  /*05b0*/  USHF.L.U32 UR9, UR8, 0xb, URZ ;  /* 0x0000000b08097899 */ /* 0x000fe400080006ff */
[----:B------:R-:W-:Y:S02]  /*05c0*/  USHF.L.U32 UR8, UR8, 0x1, URZ ;  /* 0x0000000108087899 */ /* 0x000fe400080006ff */
[----:B------:R-:W-:-:S04]  /*05d0*/  UIADD3 UR6, UPT, UPT, -UR6, 0x100000, URZ ;  /* 0x0010000006067890 */ /* 0x000fc8000fffe1ff */
[----:B------:R-:W-:Y:S02]  /*05e0*/  USHF.L.U32 UR7, UR6, 0xb, URZ ;  /* 0x0000000b06077899 */ /* 0x000fe400080006ff */
[----:B------:R-:W-:Y:S02]  /*05f0*/  USHF.L.U32 UR6, UR6, 0x1, URZ ;  /* 0x0000000106067899 */ /* 0x000fe400080006ff */
[----:B-1----:R-:W-:Y:S01]  /*0600*/  ULEA UR4, UR4, UR5, 0x18 ;  /* 0x0000000504047291 */ /* 0x002fe2000f8ec0ff */
[----:B------:R-:W1:Y:S11]  /*0610*/  FENCE.VIEW.ASYNC.S ;  /* 0x00000000000073c6 */ /* 0x000e760000000000 */
[----:B-1----:R1:W3:Y:S01]  /*0620*/  SYNCS.EXCH.64 URZ, [UR4], UR8 ;  /* 0x0000000804ff75b2 */ /* 0x0022e20008000100 */
[----:B------:R1:W4:Y:S01]  /*0630*/  SYNCS.EXCH.64 URZ, [UR4+0x50], UR6 ;  /* 0x0000500604ff75b2 */ /* 0x0003220008000100 */
[----:B------:R1:W1:Y:S01]  /*0640*/  SYNCS.EXCH.64 URZ, [UR4+0x8], UR8 ;  /* 0x0000080804ff75b2 */ /* 0x0002620008000100 */
        /* <DEDUP_REMOVED lines=17> */
[----:B------:R-:W-:Y:S01]  /*0760*/  NOP ;  /* 0x0000000000007918 */ /* 0x000fe20000000000 */
.L_x_10:
[----:B-1----:R-:W-:Y:S05]  /*0770*/  BSYNC.RECONVERGENT B0 ;  /* 0x0000000000007941 */ /* 0x002fea0003800200 */
.L_x_9:
[----:B------:R-:W1:Y:S01]  /*0780*/  SHFL.IDX PT, R2, R90, RZ, 0x1f ;  /* 0x00001fff5a027589 */ /* 0x000e6200000e0000 */
[----:B------:R-:W-:Y:S01]  /*0790*/  NOP ;  /* 0x0000000000007918 */ /* 0x000fe20000000000 */
[----:B-1----:R-:W-:-:S13]  /*07a0*/  ISETP.NE.AND P0, PT, R2, 0x1, PT ;  /* 0x000000010200780c */ /* 0x002fda0003f05270 */
[----:B------:R-:W-:Y:S05]  /*07b0*/  @P0 BRA `(.L_x_11) ;  /* 0x0000000000580947 */ /* 0x000fea0003800000 */
        /* <DEDUP_REMOVED lines=9> */
[----:B------:R-:W-:Y:S01]  /*0850*/  USHF.L.U32 UR6, UR6, 0x1, URZ ;  /* 0x0000000106067899 */ /* 0x000fe200080006ff */
[----:B------:R-:W-:Y:S01]  /*0860*/  ELECT P0, URZ, PT ;  /* 0x0000000000ff782f */ /* 0x000fe20003800000 */
[----:B-1----:R-:W-:Y:S01]  /*0870*/  ULEA UR4, UR4, UR5, 0x18 ;  /* 0x0000000504047291 */ /* 0x002fe2000f8ec0ff */
[----:B------:R-:W1:Y:S11]  /*0880*/  FENCE.VIEW.ASYNC.S ;  /* 0x00000000000073c6 */ /* 0x000e760000000000 */
[----:B-1----:R1:W1:Y:S01]  /*0890*/  SYNCS.EXCH.64 URZ, [UR4+0xa0], UR8 ;  /* 0x0000a00804ff75b2 */ /* 0x0022620008000100 */
        /* <DEDUP_REMOVED lines=8> */
.L_x_11:
[----:B------:R-:W2:Y:S01]  /*0920*/  SHFL.IDX PT, R2, R90, RZ, 0x1f ;  /* 0x00001fff5a027589 */ /* 0x000ea200000e0000 */
[----:B------:R-:W-:Y:S01]  /*0930*/  NOP ;  /* 0x0000000000007918 */ /* 0x000fe20000000000 */
[----:B--2---:R-:W-:-:S13]  /*0940*/  ISETP.NE.AND P0, PT, R2, 0x3, PT ;  /* 0x000000030200780c */ /* 0x004fda0003f05270 */
[----:B------:R-:W-:Y:S05]  /*0950*/  @P0 BRA `(.L_x_12) ;  /* 0x0000000000300947 */ /* 0x000fea0003800000 */
[----:B-1----:R-:W1:Y:S01]  /*0960*/  S2UR UR4, SR_CgaCtaId ;  /* 0x00000000000479c3 */ /* 0x002e620000008800 */
[----:B------:R-:W-:Y:S01]  /*0970*/  UMOV UR6, 0x400 ;  /* 0x0000040000067882 */ /* 0x000fe20000000000 */
[----:B------:R-:W-:Y:S01]  /*0980*/  UMOV UR5, 0x20 ;  /* 0x0000002000057882 */ /* 0x000fe20000000000 */
[----:B------:R-:W-:Y:S01]  /*0990*/  ELECT P0, URZ, PT ;  /* 0x0000000000ff782f */ /* 0x000fe20003800000 */
[----:B-1----:R-:W-:Y:S02]  /*09a0*/  ULEA UR6, UR4, UR6, 0x18 ;  /* 0x0000000604067291 */ /* 0x002fe4000f8ec0ff */
[----:B------:R-:W-:-:S04]  /*09b0*/  UIADD3 UR4, UPT, UPT, -UR5, 0x100000, URZ ;  /* 0x0010000005047890 */ /* 0x000fc8000fffe1ff */
[----:B------:R-:W-:Y:S02]  /*09c0*/  USHF.L.U32 UR5, UR4, 0xb, URZ ;  /* 0x0000000b04057899 */ /* 0x000fe400080006ff */
[----:B------:R-:W-:Y:S01]  /*09d0*/  USHF.L.U32 UR4, UR4, 0x1, URZ ;  /* 0x0000000104047899 */ /* 0x000fe200080006ff */
[----:B------:R-:W1:Y:S11]  /*09e0*/  FENCE.VIEW.ASYNC.S ;  /* 0x00000000000073c6 */ /* 0x000e760000000000 */
[----:B-1----:R2:W1:Y:S01]  /*09f0*/  SYNCS.EXCH.64 URZ, [UR6+0xe0], UR4 ;  /* 0x0000e00406ff75b2 */ /* 0x0024620008000100 */
[----:B------:R2:W1:Y:S02]  /*0a00*/  SYNCS.EXCH.64 URZ, [UR6+0xe8], UR4 ;  /* 0x0000e80406ff75b2 */ /* 0x0004640008000100 */
[----:B--2---:R-:W-:Y:S01]  /*0a10*/  NOP ;  /* 0x0000000000007918 */ /* 0x004fe20000000000 */
.L_x_12:
[----:B------:R-:W2:Y:S01]  /*0a20*/  SHFL.IDX PT, R2, R90, RZ, 0x1f ;  /* 0x00001fff5a027589 */ /* 0x000ea200000e0000 */
[----:B------:R-:W-:Y:S01]  /*0a30*/  NOP ;  /* 0x0000000000007918 */ /* 0x000fe20000000000 */
[----:B--2---:R-:W-:-:S13]  /*0a40*/  ISETP.NE.AND P0, PT, R2, 0x4, PT ;  /* 0x000000040200780c */ /* 0x004fda0003f05270 */
[----:B------:R-:W-:Y:S05]  /*0a50*/  @P0 BRA `(.L_x_13) ;  /* 0x00000000004c0947 */ /* 0x000fea0003800000 */
[----:B-1----:R-:W1:Y:S01]  /*0a60*/  S2UR UR6, SR_CgaCtaId ;  /* 0x00000000000679c3 */ /* 0x002e620000008800 */
[----:B------:R-:W-:Y:S01]  /*0a70*/  UMOV UR4, 0x720 ;  /* 0x0000072000047882 */ /* 0x000fe20000000000 */
[----:B------:R-:W-:Y:S01]  /*0a80*/  UMOV UR5, 0x400 ;  /* 0x0000040000057882 */ /* 0x000fe20000000000 */
[----:B------:R-:W-:Y:S01]  /*0a90*/  USEL UR4, UR4, 0x620, UP5 ;  /* 0x0000062004047887 */ /* 0x000fe2000a800000 */
[----:B------:R-:W-:Y:S01]  /*0aa0*/  UMOV UR8, 0x1 ;  /* 0x0000000100087882 */ /* 0x000fe20000000000 */
[----:B------:R-:W-:Y:S01]  /*0ab0*/  ELECT P0, URZ, PT ;  /* 0x0000000000ff782f */ /* 0x000fe20003800000 */
[----:B------:R-:W-:-:S04]  /*0ac0*/  UIADD3 UR8, UPT, UPT, -UR8, 0x100000, URZ ;  /* 0x0010000008087890 */ /* 0x000fc8000fffe1ff */
[----:B------:R-:W-:Y:S02]  /*0ad0*/  USHF.L.U32 UR9, UR8, 0xb, URZ ;  /* 0x0000000b08097899 */ /* 0x000fe400080006ff */
[----:B------:R-:W-:Y:S02]  /*0ae0*/  USHF.L.U32 UR8, UR8, 0x1, URZ ;  /* 0x0000000108087899 */ /* 0x000fe400080006ff */
[----:B-1----:R-:W-:Y:S02]  /*0af0*/  ULEA UR6, UR6, UR5, 0x18 ;  /* 0x0000000506067291 */ /* 0x002fe4000f8ec0ff */
[----:B------:R-:W-:-:S04]  /*0b00*/  UIADD3 UR4, UPT, UPT, -UR4, 0x100000, URZ ;  /* 0x0010000004047890 */ /* 0x000fc8000fffe1ff */
[----:B------:R-:W-:Y:S02]  /*0b10*/  USHF.L.U32 UR5, UR4, 0xb, URZ ;  /* 0x0000000b04057899 */ /* 0x000fe400080006ff */
[----:B------:R-:W-:Y:S01]  /*0b20*/  USHF.L.U32 UR4, UR4, 0x1, URZ ;  /* 0x0000000104047899 */ /* 0x000fe200080006ff */
[----:B------:R-:W1:Y:S03]  /*0b30*/  FENCE.VIEW.ASYNC.S ;  /* 0x00000000000073c6 */ /* 0x000e660000000000 */
[----:B-1----:R2:W1:Y:S08]  /*0b40*/  SYNCS.EXCH.64 URZ, [UR6+0xf0], UR8 ;  /* 0x0000f00806ff75b2 */ /* 0x0024700008000100 */
[----:B------:R2:W1:Y:S01]  /*0b50*/  SYNCS.EXCH.64 URZ, [UR6+0x100], UR4 ;  /* 0x0001000406ff75b2 */ /* 0x0004620008000100 */
[----:B------:R2:W1:Y:S01]  /*0b60*/  SYNCS.EXCH.64 URZ, [UR6+0xf8], UR8 ;  /* 0x0000f80806ff75b2 */ /* 0x0004620008000100 */
[----:B------:R2:W1:Y:S02]  /*0b70*/  SYNCS.EXCH.64 URZ, [UR6+0x108], UR4 ;  /* 0x0001080406ff75b2 */ /* 0x0004640008000100 */
[----:B--2---:R-:W-:Y:S01]  /*0b80*/  NOP ;  /* 0x0000000000007918 */ /* 0x004fe20000000000 */
.L_x_13:
[----:B------:R-:W2:Y:S01]  /*0b90*/  SHFL.IDX PT, R2, R90, RZ, 0x1f ;  /* 0x00001fff5a027589 */ /* 0x000ea200000e0000 */
[----:B------:R-:W-:Y:S01]  /*0ba0*/  NOP ;  /* 0x0000000000007918 */ /* 0x000fe20000000000 */
[----:B--2---:R-:W-:-:S13]  /*0bb0*/  ISETP.NE.AND P0, PT, R2, 0x5, PT ;  /* 0x000000050200780c */ /* 0x004fda0003f05270 */
[----:B------:R-:W-:Y:S05]  /*0bc0*/  @P0 BRA `(.L_x_14) ;  /* 0x0000000000580947 */ /* 0x000fea0003800000 */
[----:B-1----:R-:W1:Y:S01]  /*0bd0*/  S2UR UR4, SR_CgaCtaId ;  /* 0x00000000000479c3 */ /* 0x002e620000008800 */
        /* <DEDUP_REMOVED lines=19> */
[----:B------:R2:W1:Y:S02]  /*0d10*/  SYNCS.EXCH.64 URZ, [UR4+0x148], UR6 ;  /* 0x0001480604ff75b2 */ /* 0x0004640008000100 */
[----:B--2---:R-:W-:Y:S01]  /*0d20*/  NOP ;  /* 0x0000000000007918 */ /* 0x004fe20000000000 */
.L_x_14:
[----:B------:R-:W2:Y:S01]  /*0d30*/  SHFL.IDX PT, R2, R90, RZ, 0x1f ;  /* 0x00001fff5a027589 */ /* 0x000ea200000e0000 */
[----:B------:R-:W-:Y:S01]  /*0d40*/  NOP ;  /* 0x0000000000007918 */ /* 0x000fe20000000000 */
[----:B--2---:R-:W-:-:S13]  /*0d50*/  ISETP.NE.AND P0, PT, R2, 0x3, PT ;  /* 0x000000030200780c */ /* 0x004fda0003f05270 */
[----:B------:R-:W-:Y:S05]  /*0d60*/  @P0 BRA `(.L_x_15) ;  /* 0x0000000000380947 */ /* 0x000fea0003800000 */
[----:B------:R-:W2:Y:S01]  /*0d70*/  S2UR UR5, SR_CgaCtaId ;  /* 0x00000000000579c3 */ /* 0x000ea20000008800 */
[----:B-1----:R-:W-:Y:S01]  /*0d80*/  UMOV UR4, 0x400 ;  /* 0x0000040000047882 */ /* 0x002fe20000000000 */
[----:B------:R-:W-:Y:S01]  /*0d90*/  UMOV UR6, 0x20 ;  /* 0x0000002000067882 */ /* 0x000fe20000000000 */
[----:B------:R-:W-:Y:S01]  /*0da0*/  ELECT P0, URZ, PT ;  /* 0x0000000000ff782f */ /* 0x000fe20003800000 */
[----:B------:R-:W-:-:S04]  /*0db0*/  UIADD3 UR6, UPT, UPT, -UR6, 0x100000, URZ ;  /* 0x0010000006067890 */ /* 0x000fc8000fffe1ff */
[----:B------:R-:W-:Y:S02]  /*0dc0*/  USHF.L.U32 UR7, UR6, 0xb, URZ ;  /* 0x0000000b06077899 */ /* 0x000fe400080006ff */
[----:B------:R-:W-:Y:S02]  /*0dd0*/  USHF.L.U32 UR6, UR6, 0x1, URZ ;  /* 0x0000000106067899 */ /* 0x000fe400080006ff */
[----:B--2---:R-:W-:Y:S01]  /*0de0*/  ULEA UR4, UR5, UR4, 0x18 ;  /* 0x0000000405047291 */ /* 0x004fe2000f8ec0ff */
[----:B------:R-:W1:Y:S11]  /*0df0*/  FENCE.VIEW.ASYNC.S ;  /* 0x00000000000073c6 */ /* 0x000e760000000000 */
[----:B-1----:R2:W1:Y:S01]  /*0e00*/  SYNCS.EXCH.64 URZ, [UR4+0x150], UR6 ;  /* 0x0001500604ff75b2 */ /* 0x0024620008000100 */
[----:B------:R2:W1:Y:S01]  /*0e10*/  SYNCS.EXCH.64 URZ, [UR4+0x160], UR6 ;  /* 0x0001600604ff75b2 */ /* 0x0004620008000100 */
[----:B------:R2:W1:Y:S01]  /*0e20*/  SYNCS.EXCH.64 URZ, [UR4+0x158], UR6 ;  /* 0x0001580604ff75b2 */ /* 0x0004620008000100 */
[----:B------:R2:W1:Y:S02]  /*0e30*/  SYNCS.EXCH.64 URZ, [UR4+0x168], UR6 ;  /* 0x0001680604ff75b2 */ /* 0x0004640008000100 */
[----:B--2---:R-:W-:Y:S01]  /*0e40*/  NOP ;  /* 0x0000000000007918 */ /* 0x004fe20000000000 */
.L_x_15:
[----:B------:R-:W2:Y:S01]  /*0e50*/  LDCU UR33, c[0x0][0x36c] ;  /* 0x00006d80ff2177ac */ /* 0x000ea20008000800 */
[----:B------:R-:W-:Y:S01]  /*0e60*/  ISETP.NE.OR P3, PT, R0, 0x2, !P3 ;  /* 0x000000020000780c */ /* 0x000fe20005f65670 */
[----:B------:R-:W-:Y:S01]  /*0e70*/  NOP ;  /* 0x0000000000007918 */ /* 0x000fe20000000000 */
[----:B------:R-:W-:Y:S01]  /*0e80*/  LOP3.LUT R0, R97, 0x1f, RZ, 0xc0, !PT ;  /* 0x0000001f61007812 */ /* 0x000fe200078ec0ff */
[----:B------:R-:W-:Y:S02]  /*0e90*/  UISETP.NE.AND UP6, UPT, UR17, URZ, UPT ;  /* 0x000000ff1100728c */ /* 0x000fe4000bfc5270 */
[----:B--2---:R-:W-:-:S09]  /*0ea0*/  UISETP.EQ.U32.AND UP0, UPT, UR33, 0x1, UPT ;  /* 0x000000012100788c */ /* 0x004fd2000bf02070 */
[----:B------:R-:W-:Y:S05]  /*0eb0*/  BRA.U !UP0, `(.L_x_16) ;  /* 0x0000000108087547 */ /* 0x000fea000b800000 */
[----:B-1-34-:R-:W-:Y:S01]  /*0ec0*/  UCGABAR_ARV ;  /* 0x00000000000079c7 */ /* 0x01afe20008000000 */
[----:B------:R-:W-:Y:S05]  /*0ed0*/  BRA `(.L_x_17) ;  /* 0x0000000000047947 */ /* 0x000fea0003800000 */
.L_x_16:
[----:B-1-34-:R-:W-:Y:S01]  /*0ee0*/  NOP ;  /* 0x0000000000007918 */ /* 0x01afe20000000000 */
.L_x_17:
[----:B------:R-:W1:Y:S01]  /*0ef0*/  S2UR UR16, SR_CTAID.X ;  /* 0x00000000001079c3 */ /* 0x000e620000002500 */
[----:B------:R-:W-:-:S05]  /*0f00*/  CS2R.32 R3, SR_CgaSize ;  /* 0x0000000000037805 */ /* 0x000fca0000008a00 */
[----:B------:R-:W-:-:S05]  /*0f10*/  IMAD R3, R3, -0xa0, RZ ;  /* 0xffffff6003037824 */ /* 0x000fca00078e02ff */
[----:B------:R-:W-:-:S14]  /*0f20*/  R2UR UR5, R3 ;  /* 0x00000000030572ca */ /* 0x000fdc00000e0000 */
[----:B------:R-:W2:Y:S01]  /*0f30*/  LDCU UR5, c[0x0][UR5+0x2b0] ;  /* 0x00005600050577ac */ /* 0x000ea20008000800 */
[----:B------:R-:W-:-:S05]  /*0f40*/  CS2R.32 R3, SR_CgaSize ;  /* 0x0000000000037805 */ /* 0x000fca0000008a00 */
[----:B------:R-:W-:-:S05]  /*0f50*/  IMAD R3, R3, -0xa0, RZ ;  /* 0xffffff6003037824 */ /* 0x000fca00078e02ff */
[----:B------:R-:W-:-:S14]  /*0f60*/  R2UR UR4, R3 ;  /* 0x00000000030472ca */ /* 0x000fdc00000e0000 */
[----:B------:R-:W3:Y:S01]  /*0f70*/  LDCU UR4, c[0x0][UR4+0x2b4] ;  /* 0x00005680040477ac */ /* 0x000ee20008000800 */
[----:B------:R-:W4:Y:S01]  /*0f80*/  S2UR UR20, SR_CTAID.Y ;  /* 0x00000000001479c3 */ /* 0x000f220000002600 */
[----:B------:R-:W-:-:S05]  /*0f90*/  CS2R.32 R3, SR_CgaSize ;  /* 0x0000000000037805 */ /* 0x000fca0000008a00 */
[----:B------:R-:W-:-:S05]  /*0fa0*/  IMAD R3, R3, -0xa0, RZ ;  /* 0xffffff6003037824 */ /* 0x000fca00078e02ff */
[----:B------:R-:W-:-:S14]  /*0fb0*/  R2UR UR62, R3 ;  /* 0x00000000033e72ca */ /* 0x000fdc00000e0000 */
[----:B------:R-:W3:Y:S01]  /*0fc0*/  LDCU UR62, c[0x0][UR62+0x2a0] ;  /* 0x000054003e3e77ac */ /* 0x000ee20008000800 */
[----:B------:R-:W-:-:S05]  /*0fd0*/  CS2R.32 R3, SR_CgaSize ;  /* 0x0000000000037805 */ /* 0x000fca0000008a00 */
[----:B------:R-:W-:-:S05]  /*0fe0*/  IMAD R3, R3, -0xa0, RZ ;  /* 0xffffff6003037824 */ /* 0x000fca00078e02ff */
[----:B------:R-:W-:-:S14]  /*0ff0*/  R2UR UR59, R3 ;  /* 0x00000000033b72ca */ /* 0x000fdc00000e0000 */
[----:B------:R-:W3:Y:S01]  /*1000*/  LDCU UR59, c[0x0][UR59+0x2a4] ;  /* 0x000054803b3b77ac */ /* 0x000ee20008000800 */
[----:B------:R-:W3:Y:S01]  /*1010*/  S2UR UR6, SR_CgaCtaId ;  /* 0x00000000000679c3 */ /* 0x000ee20000008800 */
[----:B------:R-:W3:Y:S01]  /*1020*/  LDCU UR21, c[0x0][0xb24] ;  /* 0x00016480ff1577ac */ /* 0x000ee20008000800 */
[----:B------:R-:W3:Y:S01]  /*1030*/  LDCU UR42, c[0x0][0xb24] ;  /* 0x00016480ff2a77ac */ /* 0x000ee20008000800 */
[----:B-1----:R-:W-:Y:S01]  /*1040*/  I2FP.F32.U32 R3, UR16 ;  /* 0x0000001000037c45 */ /* 0x002fe20008201000 */
[----:B------:R-:W1:Y:S04]  /*1050*/  LDCU UR29, c[0x0][0xb30] ;  /* 0x00016600ff1d77ac */ /* 0x000e680008000800 */
[----:B--2---:R-:W-:Y:S01]  /*1060*/  FMUL R3, R3, UR5 ;  /* 0x0000000503037c20 */ /* 0x004fe20008400000 */
[----:B------:R-:W-:Y:S01]  /*1070*/  UMOV UR14, 0x55 ;  /* 0x00000055000e7882 */ /* 0x000fe20000000000 */
[----:B------:R-:W-:Y:S01]  /*1080*/  UMOV UR15, 0x3 ;  /* 0x00000003000f7882 */ /* 0x000fe20000000000 */
[----:B----4-:R-:W-:-:S03]  /*1090*/  I2FP.F32.U32 R2, UR20 ;  /* 0x0000001400027c45 */ /* 0x010fc60008201000 */
[----:B------:R-:W2:Y:S02]  /*10a0*/  F2I.U32.TRUNC.NTZ R3, R3 ;  /* 0x0000000300037305 */ /* 0x000ea4000020f000 */
[----:B---3--:R-:W-:Y:S01]  /*10b0*/  FMUL R2, R2, UR4 ;  /* 0x0000000402027c20 */ /* 0x008fe20008400000 */
[----:B------:R-:W-:Y:S02]  /*10c0*/  ULOP3.LUT UR50, UR6, 0x1, URZ, 0xc0, !UPT ;  /* 0x0000000106327892 */ /* 0x000fe4000f8ec0ff */
[----:B------:R-:W-:-:S03]  /*10d0*/  USHF.R.U32.HI UR32, URZ, 0x1, UR6 ;  /* 0x00000001ff207899 */ /* 0x000fc60008011606 */
[----:B------:R-:W3:Y:S01]  /*10e0*/  F2I.U32.TRUNC.NTZ R2, R2 ;  /* 0x0000000200027305 */ /* 0x000ee2000020f000 */
[----:B------:R-:W-:Y:S02]  /*10f0*/  USHF.L.U32 UR31, UR6, 0x9, URZ ;  /* 0x00000009061f7899 */ /* 0x000fe400080006ff */
[----:B------:R-:W-:Y:S02]  /*1100*/  USHF.L.U32 UR30, UR6, 0xd, URZ ;  /* 0x0000000d061e7899 */ /* 0x000fe400080006ff */
[----:B------:R-:W-:Y:S01]  /*1110*/  ULOP3.LUT UR5, UR6, 0x6, URZ, 0xc0, !UPT ;  /* 0x0000000606057892 */ /* 0x000fe2000f8ec0ff */
[----:B--2---:R-:W-:Y:S01]  /*1120*/  R2UR UR4, R3 ;  /* 0x00000000030472ca */ /* 0x004fe200000e0000 */
[----:B------:R-:W-:Y:S02]  /*1130*/  UISETP.GT.U32.AND UP1, UPT, UR50, 0xffff, UPT ;  /* 0x0000ffff3200788c */ /* 0x000fe4000bf24070 */
[----:B------:R-:W-:Y:S02]  /*1140*/  UISETP.GT.U32.AND UP0, UPT, UR5, 0xffff, UPT ;  /* 0x0000ffff0500788c */ /* 0x000fe4000bf04070 */
[----:B------:R-:W-:-:S02]  /*1150*/  USEL UR27, UR50, 0xffff, !UP1 ;  /* 0x0000ffff321b7887 */ /* 0x000fc4000c800000 */
[----:B------:R-:W-:Y:S01]  /*1160*/  USEL UR26, UR5, 0xffff, !UP0 ;  /* 0x0000ffff051a7887 */ /* 0x000fe2000c000000 */
[----:B---3--:R-:W-:Y:S02]  /*1170*/  R2UR UR6, R2 ;  /* 0x00000000020672ca */ /* 0x008fe400000e0000 */
[----:B------:R-:W-:-:S03]  /*1180*/  PRMT R2, RZ, 0x7610, R2 ;  /* 0x00007610ff027816 */ /* 0x000fc60000000002 */
[----:B------:R-:W-:-:S04]  /*1190*/  UIADD3 UR5, UPT, UPT, -UR4, URZ, URZ ;  /* 0x000000ff04057290 */ /* 0x000fc8000fffe1ff */
[----:B------:R-:W-:-:S04]  /*11a0*/  UIMAD UR62, UR62, UR5, UR16 ;  /* 0x000000053e3e72a4 */ /* 0x000fc8000f8e0210 */
[----:B------:R-:W-:-:S04]  /*11b0*/  UIADD3 UR4, UPT, UPT, -UR6, URZ, URZ ;  /* 0x000000ff06047290 */ /* 0x000fc8000fffe1ff */
[----:B------:R-:W-:Y:S01]  /*11c0*/  UIMAD UR59, UR59, UR4, UR20 ;  /* 0x000000043b3b72a4 */ /* 0x000fe2000f8e0214 */
[----:B-1----:R-:W-:Y:S11]  /*11d0*/  BRA.U UP6, `(.L_x_18) ;  /* 0x00000001066c7547 */ /* 0x002ff6000b800000 */
[----:B------:R-:W-:Y:S02]  /*11e0*/  UISETP.NE.AND UP2, UPT, UR59, 0x2, UPT ;  /* 0x000000023b00788c */ /* 0x000fe4000bf45270 */
[----:B------:R-:W-:Y:S02]  /*11f0*/  UISETP.NE.AND UP4, UPT, UR59, URZ, UPT ;  /* 0x000000ff3b00728c */ /* 0x000fe4000bf85270 */
[----:B------:R-:W-:Y:S02]  /*1200*/  UISETP.NE.AND UP0, UPT, UR59, 0x1, UPT ;  /* 0x000000013b00788c */ /* 0x000fe4000bf05270 */
[----:B------:R-:W-:Y:S02]  /*1210*/  USEL UR4, URZ, 0x10, UP2 ;  /* 0x00000010ff047887 */ /* 0x000fe40009000000 */
[----:B------:R-:W-:Y:S02]  /*1220*/  USEL UR12, URZ, 0x20, UP2 ;  /* 0x00000020ff0c7887 */ /* 0x000fe40009000000 */
[----:B------:R-:W-:-:S02]  /*1230*/  UISETP.NE.AND UP3, UPT, UR62, URZ, UPT ;  /* 0x000000ff3e00728c */ /* 0x000fc4000bf65270 */
[----:B------:R-:W-:Y:S02]  /*1240*/  USEL UR5, URZ, 0x4, UP0 ;  /* 0x00000004ff057887 */ /* 0x000fe40008000000 */
[----:B------:R-:W-:Y:S02]  /*1250*/  UISETP.NE.AND UP1, UPT, UR59, 0x3, UPT ;  /* 0x000000033b00788c */ /* 0x000fe4000bf25270 */
[----:B------:R-:W-:Y:S02]  /*1260*/  UISETP.NE.AND UP2, UPT, UR62, URZ, UP4 ;  /* 0x000000ff3e00728c */ /* 0x000fe4000a745270 */
[----:B------:R-:W-:Y:S02]  /*1270*/  USEL UR11, URZ, 0x8, UP0 ;  /* 0x00000008ff0b7887 */ /* 0x000fe40008000000 */
[----:B------:R-:W-:Y:S02]  /*1280*/  UISETP.NE.AND UP0, UPT, UR62, 0x1, UPT ;  /* 0x000000013e00788c */ /* 0x000fe4000bf05270 */
[----:B------:R-:W-:-:S02]  /*1290*/  USEL UR6, URZ, 0x2, UP4 ;  /* 0x00000002ff067887 */ /* 0x000fc4000a000000 */
[----:B------:R-:W-:Y:S02]  /*12a0*/  USEL UR7, URZ, 0x40, UP1 ;  /* 0x00000040ff077887 */ /* 0x000fe40008800000 */
[----:B------:R-:W-:Y:S02]  /*12b0*/  USEL UR10, URZ, 0x1, UP2 ;  /* 0x00000001ff0a7887 */ /* 0x000fe40009000000 */
[----:B------:R-:W-:Y:S02]  /*12c0*/  USEL UR8, UR5, 0x4, UP3 ;  /* 0x0000000405087887 */ /* 0x000fe40009800000 */
[----:B------:R-:W-:Y:S02]  /*12d0*/  USEL UR4, UR4, 0x10, UP3 ;  /* 0x0000001004047887 */ /* 0x000fe40009800000 */
[----:B------:R-:W-:Y:S02]  /*12e0*/  USEL UR9, UR7, 0x40, UP3 ;  /* 0x0000004007097887 */ /* 0x000fe40009800000 */
[----:B------:R-:W-:-:S02]  /*12f0*/  USEL UR5, UR6, 0x2, UP0 ;  /* 0x0000000206057887 */ /* 0x000fc40008000000 */
[----:B------:R-:W-:Y:S02]  /*1300*/  UIADD3 UR4, UPT, UPT, UR4, UR8, UR10 ;  /* 0x0000000804047290 */ /* 0x000fe4000fffe00a */
[----:B------:R-:W-:Y:S02]  /*1310*/  USEL UR13, URZ, 0x80, UP1 ;  /* 0x00000080ff0d7887 */ /* 0x000fe40008800000 */
[----:B------:R-:W-:Y:S02]  /*1320*/  USEL UR7, UR11, 0x8, UP0 ;  /* 0x000000080b077887 */ /* 0x000fe40008000000 */
[----:B------:R-:W-:Y:S02]  /*1330*/  USEL UR6, UR12, 0x20, UP0 ;  /* 0x000000200c067887 */ /* 0x000fe40008000000 */
[----:B------:R-:W-:Y:S02]  /*1340*/  UIADD3 UR4, UPT, UPT, UR5, UR9, UR4 ;  /* 0x0000000905047290 */ /* 0x000fe4000fffe004 */
[----:B------:R-:W-:-:S02]  /*1350*/  USEL UR5, UR13, 0x80, UP0 ;  /* 0x000000800d057887 */ /* 0x000fc40008000000 */
[----:B------:R-:W-:-:S04]  /*1360*/  UIADD3 UR4, UPT, UPT, UR6, UR7, UR4 ;  /* 0x0000000706047290 */ /* 0x000fc8000fffe004 */
[----:B------:R-:W-:-:S06]  /*1370*/  UIADD3 UR4, UPT, UPT, UR4, UR5, URZ ;  /* 0x0000000504047290 */ /* 0x000fcc000fffe0ff */
[----:B------:R-:W-:-:S07]  /*1380*/  MOV R2, UR4 ;  /* 0x0000000400027c02 */ /* 0x000fce0008000f00 */
.L_x_18:
[----:B------:R-:W1:Y:S01]  /*1390*/  S2UR UR36, SR_CTAID.Z ;  /* 0x00000000002479c3 */ /* 0x000e620000002700 */
[----:B------:R-:W-:Y:S02]  /*13a0*/  UISETP.GE.AND UP0, UPT, UR21, 0x1, UPT ;  /* 0x000000011500788c */ /* 0x000fe4000bf06270 */
[----:B------:R-:W-:Y:S02]  /*13b0*/  ULOP3.LUT UR27, UR27, 0xffff, URZ, 0xc0, !UPT ;  /* 0x0000ffff1b1b7892 */ /* 0x000fe4000f8ec0ff */
[----:B------:R-:W-:Y:S02]  /*13c0*/  ULOP3.LUT UR26, UR26, 0xffff, URZ, 0xc0, !UPT ;  /* 0x0000ffff1a1a7892 */ /* 0x000fe4000f8ec0ff */
[----:B------:R-:W-:Y:S02]  /*13d0*/  UISETP.NE.AND UP3, UPT, UR17, 0x2, UPT ;  /* 0x000000021100788c */ /* 0x000fe4000bf65270 */
[----:B------:R-:W-:Y:S02]  /*13e0*/  ULOP3.LUT UR31, UR31, 0xc00, URZ, 0xc0, !UPT ;  /* 0x00000c001f1f7892 */ /* 0x000fe4000f8ec0ff */
[----:B------:R-:W-:-:S02]  /*13f0*/  ULOP3.LUT UR30, UR30, 0x2000, URZ, 0xc0, !UPT ;  /* 0x000020001e1e7892 */ /* 0x000fc4000f8ec0ff */
[----:B------:R-:W-:Y:S02]  /*1400*/  USHF.L.U32 UR27, UR14, UR27, URZ ;  /* 0x0000001b0e1b7299 */ /* 0x000fe400080006ff */
[----:B------:R-:W-:Y:S01]  /*1410*/  USHF.L.U32 UR26, UR15, UR26, URZ ;  /* 0x0000001a0f1a7299 */ /* 0x000fe200080006ff */
[----:B------:R-:W-:Y:S11]  /*1420*/  BRA.U !UP0, `(.L_x_19) ;  /* 0x0000000108d47547 */ /* 0x000ff6000b800000 */
[----:B------:R-:W2:Y:S01]  /*1430*/  LDCU.128 UR12, c[0x0][0xb10] ;  /* 0x00016200ff0c77ac */ /* 0x000ea20008000c00 */
[----:B------:R-:W3:Y:S01]  /*1440*/  LDCU UR6, c[0x0][0x370] ;  /* 0x00006e00ff0677ac */ /* 0x000ee20008000800 */
[----:B------:R-:W4:Y:S01]  /*1450*/  LDCU UR5, c[0x0][0x374] ;  /* 0x00006e80ff0577ac */ /* 0x000f220008000800 */
[----:B------:R-:W1:Y:S01]  /*1460*/  LDCU UR28, c[0x0][0xb0c] ;  /* 0x00016180ff1c77ac */ /* 0x000e620008000800 */
[----:B------:R-:W1:Y:S01]  /*1470*/  LDCU UR7, c[0x0][0xb20] ;  /* 0x00016400ff0777ac */ /* 0x000e620008000800 */
[----:B------:R-:W1:Y:S01]  /*1480*/  LDCU.64 UR8, c[0x0][0xb28] ;  /* 0x00016500ff0877ac */ /* 0x000e620008000a00 */
[----:B--2---:R-:W-:Y:S02]  /*1490*/  UISETP.NE.AND UP0, UPT, UR14, 0x1, UPT ;  /* 0x000000010e00788c */ /* 0x004fe4000bf05270 */
[----:B----4-:R-:W-:Y:S02]  /*14a0*/  UIMAD.WIDE.U32 UR10, UR5, UR15, URZ ;  /* 0x0000000f050a72a5 */ /* 0x010fe4000f8e00ff */
[----:B---3--:R-:W-:-:S02]  /*14b0*/  UIMAD.WIDE.U32 UR22, UR6, UR12, URZ ;  /* 0x0000000c061672a5 */ /* 0x008fc4000f8e00ff */
[----:B-1----:R-:W-:Y:S02]  /*14c0*/  UISETP.NE.AND UP1, UPT, UR28, 0x1, UPT ;  /* 0x000000011c00788c */ /* 0x002fe4000bf25270 */
[----:B------:R-:W-:Y:S01]  /*14d0*/  UISETP.NE.AND UP2, UPT, UR21, 0x1, UPT ;  /* 0x000000011500788c */ /* 0x000fe2000bf45270 */
[----:B------:R-:W-:Y:S02]  /*14e0*/  UMOV UR10, UR11 ;  /* 0x0000000b000a7c82 */ /* 0x000fe40008000000 */
[----:B------:R-:W-:Y:S01]  /*14f0*/  UMOV UR22, UR23 ;  /* 0x0000001700167c82 */ /* 0x000fe20008000000 */
[----:B------:R-:W-:Y:S02]  /*1500*/  @UP0 USHF.R.U32.HI UR5, URZ, UR7, UR10 ;  /* 0x00000007ff050299 */ /* 0x000fe4000801160a */
[----:B------:R-:W-:Y:S02]  /*1510*/  UIMAD.WIDE.U32 UR24, UR20, UR15, URZ ;  /* 0x0000000f141872a5 */ /* 0x000fe4000f8e00ff */
[----:B------:R-:W-:-:S02]  /*1520*/  UIMAD.WIDE.U32 UR10, UR5, UR8, URZ ;  /* 0x00000008050a72a5 */ /* 0x000fc4000f8e00ff */
[----:B------:R-:W-:Y:S02]  /*1530*/  @UP1 USHF.R.U32.HI UR6, URZ, UR13, UR22 ;  /* 0x0000000dff061299 */ /* 0x000fe40008011616 */
[----:B------:R-:W-:Y:S02]  /*1540*/  UIMAD.WIDE.U32 UR18, UR16, UR12, URZ ;  /* 0x0000000c101272a5 */ /* 0x000fe4000f8e00ff */
[----:B------:R-:W-:Y:S01]  /*1550*/  UIMAD.WIDE.U32 UR22, UR6, UR8, URZ ;  /* 0x00000008061672a5 */ /* 0x000fe2000f8e00ff */
[----:B------:R-:W-:Y:S01]  /*1560*/  UMOV UR4, UR25 ;  /* 0x0000001900047c82 */ /* 0x000fe20008000000 */
[----:B------:R-:W-:Y:S01]  /*1570*/  UMOV UR10, UR11 ;  /* 0x0000000b000a7c82 */ /* 0x000fe20008000000 */
[----:B------:R-:W-:Y:S02]  /*1580*/  USHF.R.U32.HI UR4, URZ, UR7, UR4 ;  /* 0x00000007ff047299 */ /* 0x000fe40008011604 */
[----:B------:R-:W-:Y:S02]  /*1590*/  @UP2 USHF.R.U32.HI UR5, URZ, UR9, UR10 ;  /* 0x00000009ff052299 */ /* 0x000fe4000801160a */
[----:B------:R-:W-:Y:S01]  /*15a0*/  UMOV UR7, UR23 ;  /* 0x0000001700077c82 */ /* 0x000fe20008000000 */
[----:B------:R-:W-:Y:S01]  /*15b0*/  UMOV UR18, UR19 ;  /* 0x0000001300127c82 */ /* 0x000fe20008000000 */
[----:B------:R-:W-:-:S02]  /*15c0*/  @UP2 USHF.R.U32.HI UR6, URZ, UR9, UR7 ;  /* 0x00000009ff062299 */ /* 0x000fc40008011607 */
[----:B------:R-:W-:Y:S02]  /*15d0*/  USHF.R.U32.HI UR13, URZ, UR13, UR18 ;  /* 0x0000000dff0d7299 */ /* 0x000fe40008011612 */
[----:B------:R-:W-:Y:S02]  /*15e0*/  USEL UR4, UR20, UR4, !UP0 ;  /* 0x0000000414047287 */ /* 0x000fe4000c000000 */
[----:B------:R-:W-:Y:S02]  /*15f0*/  UIMAD UR7, UR5, UR21, URZ ;  /* 0x00000015050772a4 */ /* 0x000fe4000f8e02ff */
[----:B------:R-:W-:Y:S02]  /*1600*/  USEL UR5, UR16, UR13, !UP1 ;  /* 0x0000000d10057287 */ /* 0x000fe4000c800000 */
[----:B------:R-:W-:Y:S02]  /*1610*/  UIMAD UR12, UR6, UR21, URZ ;  /* 0x00000015060c72a4 */ /* 0x000fe4000f8e02ff */
[----:B------:R-:W-:-:S02]  /*1620*/  UISETP.GE.AND UP0, UPT, UR4, UR7, UPT ;  /* 0x000000070400728c */ /* 0x000fc4000bf06270 */
[----:B------:R-:W-:Y:S02]  /*1630*/  UIMAD.WIDE.U32 UR10, UR4, UR8, URZ ;  /* 0x00000008040a72a5 */ /* 0x000fe4000f8e00ff */
[----:B------:R-:W-:Y:S02]  /*1640*/  UISETP.GE.OR UP0, UPT, UR5, UR12, UP0 ;  /* 0x0000000c0500728c */ /* 0x000fe40008706670 */
[----:B------:R-:W-:Y:S02]  /*1650*/  UIMAD.WIDE.U32 UR12, UR5, UR8, URZ ;  /* 0x00000008050c72a5 */ /* 0x000fe4000f8e00ff */
[----:B------:R-:W-:Y:S01]  /*1660*/  UIADD3 UR10, UPT, UPT, -UR4, URZ, URZ ;  /* 0x000000ff040a7290 */ /* 0x000fe2000fffe1ff */
[----:B------:R-:W-:Y:S01]  /*1670*/  UMOV UR8, UR11 ;  /* 0x0000000b00087c82 */ /* 0x000fe20008000000 */
[----:B------:R-:W-:Y:S02]  /*1680*/  UIADD3 UR11, UPT, UPT, -UR5, URZ, URZ ;  /* 0x000000ff050b7290 */ /* 0x000fe4000fffe1ff */
[----:B------:R-:W-:-:S03]  /*1690*/  USHF.R.U32.HI UR8, URZ, UR9, UR8 ;  /* 0x00000009ff087299 */ /* 0x000fc60008011608 */
[----:B------:R-:W-:Y:S01]  /*16a0*/  @!UP0 UMOV UR7, UR13 ;  /* 0x0000000d00078c82 */ /* 0x000fe20008000000 */
[----:B------:R-:W-:Y:S02]  /*16b0*/  UIMAD UR20, UR14, UR10, UR20 ;  /* 0x0000000a0e1472a4 */ /* 0x000fe4000f8e0214 */
[----:B------:R-:W-:Y:S02]  /*16c0*/  USEL UR8, UR4, UR8, !UP2 ;  /* 0x0000000804087287 */ /* 0x000fe4000d000000 */
[----:B------:R-:W-:Y:S02]  /*16d0*/  @!UP0 USHF.R.U32.HI UR7, URZ, UR9, UR7 ;  /* 0x00000009ff078299 */ /* 0x000fe40008011607 */
[----:B------:R-:W-:Y:S02]  /*16e0*/  UIADD3 UR9, UPT, UPT, -UR8, URZ, URZ ;  /* 0x000000ff08097290 */ /* 0x000fe4000fffe1ff */
[----:B------:R-:W-:Y:S02]  /*16f0*/  @!UP0 USEL UR7, UR5, UR7, !UP2 ;  /* 0x0000000705078287 */ /* 0x000fe4000d000000 */
[----:B------:R-:W-:-:S02]  /*1700*/  UIMAD UR9, UR21, UR9, UR4 ;  /* 0x00000009150972a4 */ /* 0x000fc4000f8e0204 */
[----:B------:R-:W-:Y:S02]  /*1710*/  @!UP0 UIADD3 UR8, UPT, UPT, UR8, -UR7, URZ ;  /* 0x8000000708088290 */ /* 0x000fe4000fffe0ff */
[----:B------:R-:W-:Y:S02]  /*1720*/  @!UP0 UIMAD UR6, UR9, UR6, UR7 ;  /* 0x00000006090682a4 */ /* 0x000fe4000f8e0207 */
[----:B------:R-:W-:Y:S02]  /*1730*/  @!UP0 UIMAD UR4, UR8, UR21, UR5 ;  /* 0x00000015080482a4 */ /* 0x000fe4000f8e0205 */
[----:B------:R-:W-:Y:S02]  /*1740*/  UIMAD UR16, UR28, UR11, UR16 ;  /* 0x0000000b1c1072a4 */ /* 0x000fe4000f8e0210 */
[----:B------:R-:W-:Y:S01]  /*1750*/  UIMAD UR20, UR4, UR14, UR20 ;  /* 0x0000000e041472a4 */ /* 0x000fe2000f8e0214 */
[----:B------:R-:W-:Y:S02]  /*1760*/  @!UP0 UMOV UR5, UR6 ;  /* 0x0000000600058c82 */ /* 0x000fe40008000000 */
[----:B------:R-:W-:-:S12]  /*1770*/  UIMAD UR16, UR5, UR28, UR16 ;  /* 0x0000001c051072a4 */ /* 0x000fd8000f8e0210 */
.L_x_19:
[----:B------:R-:W-:-:S09]  /*1780*/  UISETP.NE.AND UP0, UPT, UR29, 0x1, UPT ;  /* 0x000000011d00788c */ /* 0x000fd2000bf05270 */
[----:B------:R-:W-:Y:S05]  /*1790*/  BRA.U UP0, `(.L_x_20) ;  /* 0x0000000100447547 */ /* 0x000fea000b800000 */
[----:B------:R-:W2:Y:S01]  /*17a0*/  LDCU.128 UR8, c[0x0][0xb10] ;  /* 0x00016200ff0877ac */ /* 0x000ea20008000c00 */
[----:B------:R-:W3:Y:S01]  /*17b0*/  LDCU UR12, c[0x0][0xb0c] ;  /* 0x00016180ff0c77ac */ /* 0x000ee20008000800 */
[----:B------:R-:W4:Y:S01]  /*17c0*/  LDCU UR13, c[0x0][0xb20] ;  /* 0x00016400ff0d77ac */ /* 0x000f220008000800 */
[----:B--2---:R-:W-:Y:S02]  /*17d0*/  UIMAD.WIDE.U32 UR6, UR16, UR8, URZ ;  /* 0x00000008100672a5 */ /* 0x004fe4000f8e00ff */
[----:B------:R-:W-:Y:S02]  /*17e0*/  UIMAD.WIDE.U32 UR4, UR20, UR11, URZ ;  /* 0x0000000b140472a5 */ /* 0x000fe4000f8e00ff */
[----:B---3--:R-:W-:Y:S02]  /*17f0*/  UISETP.NE.AND UP1, UPT, UR12, 0x1, UPT ;  /* 0x000000010c00788c */ /* 0x008fe4000bf25270 */
[----:B------:R-:W-:Y:S01]  /*1800*/  UISETP.NE.AND UP0, UPT, UR10, 0x1, UPT ;  /* 0x000000010a00788c */ /* 0x000fe2000bf05270 */
[----:B------:R-:W-:-:S02]  /*1810*/  UMOV UR6, UR7 ;  /* 0x0000000700067c82 */ /* 0x000fc40008000000 */
[----:B------:R-:W-:Y:S01]  /*1820*/  UMOV UR4, UR5 ;  /* 0x0000000500047c82 */ /* 0x000fe20008000000 */
[----:B------:R-:W-:Y:S02]  /*1830*/  USHF.R.U32.HI UR6, URZ, UR9, UR6 ;  /* 0x00000009ff067299 */ /* 0x000fe40008011606 */
[----:B----4-:R-:W-:Y:S02]  /*1840*/  USHF.R.U32.HI UR4, URZ, UR13, UR4 ;  /* 0x0000000dff047299 */ /* 0x010fe40008011604 */
[----:B------:R-:W-:Y:S02]  /*1850*/  USEL UR5, UR16, UR6, !UP1 ;  /* 0x0000000610057287 */ /* 0x000fe4000c800000 */
[----:B------:R-:W-:-:S04]  /*1860*/  USEL UR4, UR20, UR4, !UP0 ;  /* 0x0000000414047287 */ /* 0x000fc8000c000000 */
[----:B------:R-:W-:Y:S02]  /*1870*/  UIADD3 UR6, UPT, UPT, UR5, -UR4, URZ ;  /* 0x8000000405067290 */ /* 0x000fe4000fffe0ff */
[----:B------:R-:W-:Y:S02]  /*1880*/  UIADD3 UR4, UPT, UPT, -UR5, UR4, URZ ;  /* 0x0000000405047290 */ /* 0x000fe4000fffe1ff */
[----:B------:R-:W-:Y:S02]  /*1890*/  UIMAD UR20, UR6, UR10, UR20 ;  /* 0x0000000a061472a4 */ /* 0x000fe4000f8e0214 */
[----:B------:R-:W-:-:S12]  /*18a0*/  UIMAD UR16, UR4, UR12, UR16 ;  /* 0x0000000c041072a4 */ /* 0x000fd8000f8e0210 */
.L_x_20:
[----:B------:R-:W-:-:S09]  /*18b0*/  UISETP.EQ.U32.AND UP0, UPT, UR33, 0x1, UPT ;  /* 0x000000012100788c */ /* 0x000fd2000bf02070 */
[----:B------:R-:W-:Y:S05]  /*18c0*/  BRA.U !UP0, `(.L_x_21) ;  /* 0x00000001080c7547 */ /* 0x000fea000b800000 */
[----:B------:R-:W-:Y:S01]  /*18d0*/  UCGABAR_WAIT ;  /* 0x0000000000007dc7 */ /* 0x000fe20008000000 */
[----:B------:R-:W-:Y:S01]  /*18e0*/  CCTL.IVALL ;  /* 0x00000000ff00798f */ /* 0x000fe20002000000 */
[----:B------:R-:W-:Y:S05]  /*18f0*/  BRA `(.L_x_22) ;  /* 0x0000000000047947 */ /* 0x000fea0003800000 */
.L_x_21:
[----:B------:R-:W-:Y:S06]  /*1900*/  BAR.SYNC.DEFER_BLOCKING 0x0 ;  /* 0x0000000000007b1d */ /* 0x000fec0000010000 */
.L_x_22:
[----:B------:R-:W-:Y:S05]  /*1910*/  BRA.U UP3, `(.L_x_23) ;  /* 0x00000015039c7547 */ /* 0x000fea000b800000 */
[----:B------:R-:W2:Y:S01]  /*1920*/  LDCU UR7, c[0x0][0x38c] ;  /* 0x00007180ff0777ac */ /* 0x000ea20008000800 */
[----:B------:R-:W3:Y:S01]  /*1930*/  S2UR UR8, SR_CgaCtaId ;  /* 0x00000000000879c3 */ /* 0x000ee20000008800 */
[----:B------:R-:W-:Y:S01]  /*1940*/  PLOP3.LUT P1, PT, PT, PT, UP5, 0x80, 0x8 ;  /* 0x000000000008781c */ /* 0x000fe20003f2f058 */
[----:B------:R-:W-:Y:S01]  /*1950*/  IMAD.MOV.U32 R12, RZ, RZ, 0x1 ;  /* 0x00000001ff0c7424 */ /* 0x000fe200078e00ff */
[----:B------:R-:W-:Y:S01]  /*1960*/  UMOV UR21, 0x400 ;  /* 0x0000040000157882 */ /* 0x000fe20000000000 */
[----:B------:R-:W-:Y:S01]  /*1970*/  USHF.L.U32 UR5, UR32, 0x4, URZ ;  /* 0x0000000420057899 */ /* 0x000fe200080006ff */
[----:B------:R-:W-:Y:S01]  /*1980*/  ISETP.EQ.OR P2, PT, R0, RZ, P3 ;  /* 0x000000ff0000720c */ /* 0x000fe20001f42670 */
[----:B------:R-:W-:Y:S01]  /*1990*/  UISETP.NE.AND UP1, UPT, UR17, URZ, UPT ;  /* 0x000000ff1100728c */ /* 0x000fe2000bf25270 */
[----:B------:R-:W-:Y:S02]  /*19a0*/  PLOP3.LUT P1, PT, P1, PT, PT, 0x8, 0x80 ;  /* 0x000000000080781c */ /* 0x000fe40000f2e170 */
[----:B------:R-:W-:Y:S01]  /*19b0*/  CS2R R10, SRZ ;  /* 0x00000000000a7805 */ /* 0x000fe2000001ff00 */
[----:B------:R-:W-:Y:S01]  /*19c0*/  IMAD.MOV.U32 R9, RZ, RZ, RZ ;  /* 0x000000ffff097224 */ /* 0x000fe200078e00ff */
[----:B------:R-:W4:Y:S01]  /*19d0*/  LDCU UR43, c[0x0][0x370] ;  /* 0x00006e00ff2b77ac */ /* 0x000f220008000800 */
[----:B------:R-:W-:Y:S01]  /*19e0*/  IMAD.MOV.U32 R8, RZ, RZ, 0x1 ;  /* 0x00000001ff087424 */ /* 0x000fe200078e00ff */
[----:B------:R-:W1:Y:S01]  /*19f0*/  LDCU.64 UR28, c[0x0][0x348] ;  /* 0x00006900ff1c77ac */ /* 0x000e620008000a00 */
[----:B--2---:R-:W-:-:S02]  /*1a00*/  UIADD3 UR6, UPT, UPT, UR7, 0x3f, URZ ;  /* 0x0000003f07067890 */ /* 0x004fc4000fffe0ff */
[----:B------:R-:W-:Y:S02]  /*1a10*/  UIADD3 UR49, UPT, UPT, UR7, 0x7e, URZ ;  /* 0x0000007e07317890 */ /* 0x000fe4000fffe0ff */
[----:B------:R-:W-:Y:S02]  /*1a20*/  USHF.R.S32.HI UR4, URZ, 0x1f, UR6 ;  /* 0x0000001fff047899 */ /* 0x000fe40008011406 */
[----:B---3--:R-:W-:Y:S02]  /*1a30*/  ULEA UR21, UR8, UR21, 0x18 ;  /* 0x0000001508157291 */ /* 0x008fe4000f8ec0ff */
[----:B------:R-:W-:Y:S02]  /*1a40*/  ULEA.HI UR4, UR4, UR6, URZ, 0x6 ;  /* 0x0000000604047291 */ /* 0x000fe4000f8f30ff */
[----:B------:R-:W-:Y:S02]  /*1a50*/  UIADD3 UR6, UPT, UPT, UR7, -0x1, URZ ;  /* 0xffffffff07067890 */ /* 0x000fe4000fffe0ff */
[----:B------:R-:W-:-:S02]  /*1a60*/  USHF.R.S32.HI UR45, URZ, 0x6, UR4 ;  /* 0x00000006ff2d7899 */ /* 0x000fc40008011404 */
[----:B------:R-:W-:Y:S02]  /*1a70*/  UISETP.GE.U32.AND UP2, UPT, UR6, -0x7f, UPT ;  /* 0xffffff810600788c */ /* 0x000fe4000bf46070 */
[----:B------:R-:W-:Y:S01]  /*1a80*/  UISETP.LT.U32.AND UP0, UPT, UR45, 0xa, UPT ;  /* 0x0000000a2d00788c */ /* 0x000fe2000bf01070 */
[----:B------:R-:W2:Y:S03]  /*1a90*/  LDCU UR41, c[0x0][0x374] ;  /* 0x00006e80ff2977ac */ /* 0x000ea60008000800 */
[----:B------:R-:W-:Y:S02]  /*1aa0*/  USEL UR44, UR45, 0xa, UP0 ;  /* 0x0000000a2d2c7887 */ /* 0x000fe40008000000 */
[----:B------:R-:W-:Y:S02]  /*1ab0*/  ULOP3.LUT UR46, UR5, 0x30, URZ, 0xe2, !UPT ;  /* 0x00000030052e7892 */ /* 0x000fe4000f8ee2ff */
[----:B------:R-:W-:-:S02]  /*1ac0*/  UIADD3 UR24, UPT, UPT, UR44, -0x1, URZ ;  /* 0xffffffff2c187890 */ /* 0x000fc4000fffe0ff */
[----:B------:R-:W-:Y:S02]  /*1ad0*/  @UP2 UIADD3 UR24, UPT, UPT, UR44, URZ, URZ ;  /* 0x000000ff2c182290 */ /* 0x000fe4000fffe0ff */
[----:B------:R-:W-:Y:S02]  /*1ae0*/  USEL UR25, UR48, 0x2, UP1 ;  /* 0x0000000230197887 */ /* 0x000fe40008800000 */
[----:B------:R-:W-:Y:S02]  /*1af0*/  UIADD3 UR38, UPT, UPT, UR21, 0x6400, UR31 ;  /* 0x0000640015267890 */ /* 0x000fe4000fffe01f */
[----:B------:R-:W-:Y:S02]  /*1b00*/  UIADD3 UR37, UPT, UPT, UR21, 0x10400, UR30 ;  /* 0x0001040015257890 */ /* 0x000fe4000fffe01e */
[----:B------:R-:W-:Y:S02]  /*1b10*/  UIADD3 UR47, UPT, UPT, UR45, -UR44, URZ ;  /* 0x8000002c2d2f7290 */ /* 0x000fe4000fffe0ff */
[----:B------:R-:W-:Y:S01]  /*1b20*/  UIADD3 UR24, UPT, UPT, UR24, 0x1, URZ ;  /* 0x0000000118187890 */ /* 0x000fe2000fffe0ff */
[----:B-12-4-:R-:W-:-:S11]  /*1b30*/  UMOV UR7, URZ ;  /* 0x000000ff00077c82 */ /* 0x016fd60008000000 */
.L_x_43:
[----:B-1----:R-:W1:Y:S02]  /*1b40*/  S2UR UR4, SR_CgaCtaId ;  /* 0x00000000000479c3 */ /* 0x002e640000008800 */
[----:B-1----:R-:W-:-:S09]  /*1b50*/  UISETP.NE.AND UP0, UPT, UR4, URZ, UPT ;  /* 0x000000ff0400728c */ /* 0x002fd2000bf05270 */
[----:B------:R-:W-:Y:S05]  /*1b60*/  BRA.U UP0, `(.L_x_24) ;  /* 0x0000000100287547 */ /* 0x000fea000b800000 */
[----:B------:R-:W-:Y:S02]  /*1b70*/  LEA R0, R9, UR21, 0x3 ;  /* 0x0000001509007c11 */ /* 0x000fe4000f8e18ff */
[----:B------:R-:W-:-:S04]  /*1b80*/  SHF.L.U32 R3, R8, 0x1f, RZ ;  /* 0x0000001f08037819 */ /* 0x000fc800000006ff */
[----:B------:R-:W1:Y:S02]  /*1b90*/  SYNCS.PHASECHK.TRANS64.TRYWAIT P0, [R0+URZ+0x160], R3 ;  /* 0x00016003000075a7 */ /* 0x000e6400080011ff */
[----:B-1----:R-:W-:Y:S05]  /*1ba0*/  @!P0 BRA `(.L_x_25) ;  /* 0x0000008000148947 */ /* 0x002fea0003800000 */
.L_x_139:
[----:B------:R2:W-:Y:S01]  /*1bb0*/  SYNCS.ARRIVE.TRANS64.A1T0 RZ, [R0+URZ+0x150], RZ ;  /* 0x000150ff00ff79a7 */ /* 0x0005e200081000ff */
[----:B------:R-:W-:-:S05]  /*1bc0*/  VIADD R9, R9, 0x1 ;  /* 0x0000000109097836 */ /* 0x000fca0000000000 */
[----:B------:R-:W-:-:S04]  /*1bd0*/  ISETP.NE.AND P0, PT, R9, 0x2, PT ;  /* 0x000000020900780c */ /* 0x000fc80003f05270 */
[----:B-1----:R-:W-:Y:S02]  /*1be0*/  SEL R3, RZ, 0x1, P0 ;  /* 0x00000001ff037807 */ /* 0x002fe40000000000 */
[----:B------:R-:W-:Y:S02]  /*1bf0*/  SEL R9, R9, RZ, P0 ;  /* 0x000000ff09097207 */ /* 0x000fe40000000000 */
[----:B------:R-:W-:-:S07]  /*1c00*/  LOP3.LUT R8, R8, R3, RZ, 0x3c, !PT ;  /* 0x0000000308087212 */ /* 0x000fce00078e3cff */
.L_x_24:
[----:B------:R-:W-:Y:S01]  /*1c10*/  ULEA UR4, UR7, UR21, 0x3 ;  /* 0x0000001507047291 */ /* 0x000fe2000f8e18ff */
[----:B--2---:R-:W-:Y:S01]  /*1c20*/  SHF.L.U32 R0, R12, 0x1f, RZ ;  /* 0x0000001f0c007819 */ /* 0x004fe200000006ff */
[----:B------:R-:W-:Y:S02]  /*1c30*/  UISETP.GE.U32.AND UP0, UPT, UR49, 0x7f, UPT ;  /* 0x0000007f3100788c */ /* 0x000fe4000bf06070 */
[----:B------:R-:W-:Y:S02]  /*1c40*/  ULEA UR11, UR20, UR50, 0x1 ;  /* 0x00000032140b7291 */ /* 0x000fe4000f8e08ff */
[----:B------:R-:W-:Y:S02]  /*1c50*/  ULEA UR35, UR16, UR46, 0x6 ;  /* 0x0000002e10237291 */ /* 0x000fe4000f8e30ff */
[----:B------:R-:W-:Y:S01]  /*1c60*/  USHF.L.U32 UR11, UR11, 0x7, URZ ;  /* 0x000000070b0b7899 */ /* 0x000fe200080006ff */
[----:B------:R1:W2:Y:S01]  /*1c70*/  SYNCS.PHASECHK.TRANS64.TRYWAIT P0, [UR4+0x50], R0 ;  /* 0x00005000ff0075a7 */ /* 0x0002a20008001104 */
[----:B------:R-:W-:Y:S01]  /*1c80*/  UMOV UR6, URZ ;  /* 0x000000ff00067c82 */ /* 0x000fe20008000000 */
[----:B------:R-:W-:Y:S09]  /*1c90*/  BRA.U !UP0, `(.L_x_26) ;  /* 0x0000000108c07547 */ /* 0x000ff2000b800000 */
[----:B------:R-:W-:Y:S01]  /*1ca0*/  UMOV UR13, URZ ;  /* 0x000000ff000d7c82 */ /* 0x000fe20008000000 */
[----:B------:R-:W-:-:S05]  /*1cb0*/  UMOV UR4, UR7 ;  /* 0x0000000700047c82 */ /* 0x000fca0008000000 */
.L_x_32:
[----:B------:R-:W-:Y:S01]  /*1cc0*/  ULEA UR33, UR4, UR21, 0x3 ;  /* 0x0000001504217291 */ /* 0x000fe2000f8e18ff */
[----:B--2---:R-:W-:Y:S01]  /*1cd0*/  @!P3 MOV R2, 0x5000 ;  /* 0x000050000002b802 */ /* 0x004fe20000000f00 */
[----:B--2-4-:R-:W-:Y:S10]  /*1ce0*/  @P0 BRA `(.L_x_27) ;  /* 0x00000000000c0947 */ /* 0x014ff40003800000 */
[----:B------:R-:W-:-:S04]  /*1cf0*/  SHF.L.U32 R3, R12, 0x1f, RZ ;  /* 0x0000001f0c037819 */ /* 0x000fc800000006ff */
[----:B------:R-:W2:Y:S02]  /*1d00*/  SYNCS.PHASECHK.TRANS64.TRYWAIT P0, [UR33+0x50], R3 ;  /* 0x00005003ff0075a7 */ /* 0x000ea40008001121 */
[----:B--2---:R-:W-:Y:S05]  /*1d10*/  @!P0 BRA `(.L_x_28) ;  /* 0x0000007c00cc8947 */ /* 0x004fea0003800000 */
.L_x_27:
[----:B------:R2:W-:Y:S01]  /*1d20*/  @!P3 SYNCS.ARRIVE.TRANS64 RZ, [UR33], R2 ;  /* 0x00000002ffffb9a7 */ /* 0x0005e20008000021 */
[----:B------:R-:W-:-:S04]  /*1d30*/  ULOP3.LUT UR5, UR25, 0x2, URZ, 0xfc, !UPT ;  /* 0x0000000219057892 */ /* 0x000fc8000f8efcff */
[----:B------:R-:W-:-:S09]  /*1d40*/  UISETP.NE.AND UP0, UPT, UR5, 0x2, UPT ;  /* 0x000000020500788c */ /* 0x000fd2000bf05270 */
[----:B------:R-:W-:Y:S05]  /*1d50*/  BRA.U UP0, `(.L_x_29) ;  /* 0x0000000100047547 */ /* 0x000fea000b800000 */
[----:B------:R-:W-:Y:S05]  /*1d60*/  BPT.TRAP 0x1 ;  /* 0x000000040000795c */ /* 0x000fea0000300000 */
.L_x_29:
[----:B------:R-:W-:Y:S04]  /*1d70*/  BSSY.RECONVERGENT B0, `(.L_x_30) ;  /* 0x0000003000007945 */ /* 0x000fe80003800200 */
[----:B------:R-:W-:Y:S05]  /*1d80*/  @P2 BRA `(.L_x_31) ;  /* 0x0000000000042947 */ /* 0x000fea0003800000 */
[----:B------:R-:W-:Y:S05]  /*1d90*/  BPT.TRAP 0x1 ;  /* 0x000000040000795c */ /* 0x000fea0000300000 */
.L_x_31:
[----:B------:R-:W-:Y:S05]  /*1da0*/  BSYNC.RECONVERGENT B0 ;  /* 0x0000000000007941 */ /* 0x000fea0003800200 */
.L_x_30:
[----:B------:R-:W-:Y:S02]  /*1db0*/  UIADD3 UR5, UPT, UPT, UR4, 0x1, URZ ;  /* 0x0000000104057890 */ /* 0x000fe4000fffe0ff */
[----:B------:R-:W-:Y:S02]  /*1dc0*/  ULEA UR32, UR4, UR31, 0xc ;  /* 0x0000001f04207291 */ /* 0x000fe4000f8e60ff */
[----:B------:R-:W-:Y:S02]  /*1dd0*/  UISETP.NE.AND UP0, UPT, UR5, 0xa, UPT ;  /* 0x0000000a0500788c */ /* 0x000fe4000bf05270 */
[----:B------:R-:W-:Y:S02]  /*1de0*/  ULEA UR8, UR4, UR30, 0xe ;  /* 0x0000001e04087291 */ /* 0x000fe4000f8e70ff */
[----:B------:R-:W-:Y:S02]  /*1df0*/  USEL UR6, URZ, 0x1, UP0 ;  /* 0x00000001ff067887 */ /* 0x000fe40008000000 */
[----:B------:R-:W-:-:S02]  /*1e00*/  USEL UR7, UR5, URZ, UP0 ;  /* 0x000000ff05077287 */ /* 0x000fc40008000000 */
[----:B------:R-:W-:Y:S02]  /*1e10*/  UIADD3 UR4, UP0, UPT, UR28, 0x180, URZ ;  /* 0x000001801c047890 */ /* 0x000fe4000ff1e0ff */
[----:B------:R-:W-:Y:S01]  /*1e20*/  ULEA UR5, UR7, UR21, 0x3 ;  /* 0x0000001507057291 */ /* 0x000fe2000f8e18ff */
[----:B------:R-:W-:Y:S01]  /*1e30*/  LOP3.LUT R12, R12, UR6, RZ, 0x3c, !PT ;  /* 0x000000060c0c7c12 */ /* 0x000fe2000f8e3cff */
[----:B------:R-:W-:Y:S02]  /*1e40*/  USHF.L.U32 UR34, UR13, 0x6, URZ ;  /* 0x000000060d227899 */ /* 0x000fe400080006ff */
[----:B------:R-:W-:Y:S01]  /*1e50*/  UIADD3 UR13, UPT, UPT, UR13, 0x1, URZ ;  /* 0x000000010d0d7890 */ /* 0x000fe2000fffe0ff */
[----:B-1----:R-:W-:Y:S01]  /*1e60*/  SHF.L.U32 R0, R12, 0x1f, RZ ;  /* 0x0000001f0c007819 */ /* 0x002fe200000006ff */
[----:B------:R-:W-:Y:S02]  /*1e70*/  UIADD3 UR14, UP1, UPT, UR28, 0x80, URZ ;  /* 0x000000801c0e7890 */ /* 0x000fe4000ff3e0ff */
[----:B------:R-:W-:Y:S01]  /*1e80*/  UIADD3 UR32, UPT, UPT, UR21, 0x6400, UR32 ;  /* 0x0000640015207890 */ /* 0x000fe2000fffe020 */
[----:B------:R3:W4:Y:S01]  /*1e90*/  SYNCS.PHASECHK.TRANS64.TRYWAIT P0, [UR5+0x50], R0 ;  /* 0x00005000ff0075a7 */ /* 0x0007220008001105 */
[----:B------:R-:W-:-:S02]  /*1ea0*/  UIADD3.X UR5, UPT, UPT, URZ, UR29, URZ, UP0, !UPT ;  /* 0x0000001dff057290 */ /* 0x000fc400087fe4ff */
[----:B------:R-:W-:Y:S02]  /*1eb0*/  UISETP.NE.AND UP0, UPT, UR13, UR24, UPT ;  /* 0x000000180d00728c */ /* 0x000fe4000bf05270 */
[----:B------:R-:W-:Y:S02]  /*1ec0*/  UIADD3.X UR15, UPT, UPT, URZ, UR29, URZ, UP1, !UPT ;  /* 0x0000001dff0f7290 */ /* 0x000fe40008ffe4ff */
[----:B------:R-:W-:Y:S02]  /*1ed0*/  UPRMT UR16, URZ, 0x5410, UR27 ;  /* 0x00005410ff107896 */ /* 0x000fe4000800001b */
[----:B------:R-:W-:Y:S02]  /*1ee0*/  UIADD3 UR8, UPT, UPT, UR21, 0x10400, UR8 ;  /* 0x0001040015087890 */ /* 0x000fe4000fffe008 */
[----:B------:R-:W-:Y:S01]  /*1ef0*/  UPRMT UR6, URZ, 0x5410, UR26 ;  /* 0x00005410ff067896 */ /* 0x000fe2000800001a */
[----:B------:R-:W-:Y:S01]  /*1f00*/  UMOV UR18, 0x0 ;  /* 0x0000000000127882 */ /* 0x000fe20000000000 */
[----:B------:R-:W-:Y:S01]  /*1f10*/  UMOV UR19, 0x10000000 ;  /* 0x1000000000137882 */ /* 0x000fe20000000000 */
[----:B------:R-:W-:Y:S01]  /*1f20*/  UMOV UR12, UR36 ;  /* 0x00000024000c7c82 */ /* 0x000fe20008000000 */
[----:B------:R-:W-:Y:S01]  /*1f30*/  UMOV UR9, UR33 ;  /* 0x0000002100097c82 */ /* 0x000fe20008000000 */
[----:B------:R-:W-:Y:S01]  /*1f40*/  UMOV UR10, UR34 ;  /* 0x00000022000a7c82 */ /* 0x000fe20008000000 */
[----:B------:R-:W-:Y:S03]  /*1f50*/  UTMALDG.3D.MULTICAST [UR32], [UR14], UR16, desc[UR18] ;  /* 0x000012200e0073b4 */ /* 0x000fe60008011810 */
[----:B------:R1:W-:Y:S02]  /*1f60*/  UTMALDG.3D.MULTICAST [UR8], [UR4], UR6, desc[UR18] ;  /* 0x00001208040073b4 */ /* 0x0003e40008011806 */
[----:B-1----:R-:W-:Y:S01]  /*1f70*/  UMOV UR6, UR24 ;  /* 0x0000001800067c82 */ /* 0x002fe20008000000 */
[----:B------:R-:W-:Y:S01]  /*1f80*/  UMOV UR4, UR7 ;  /* 0x0000000700047c82 */ /* 0x000fe20008000000 */
[----:B---3--:R-:W-:Y:S05]  /*1f90*/  BRA.U UP0, `(.L_x_32) ;  /* 0xfffffffd00487547 */ /* 0x008fea000b83ffff */
.L_x_26:
[----:B------:R-:W-:Y:S01]  /*1fa0*/  ULEA UR4, UR7, UR21, 0x3 ;  /* 0x0000001507047291 */ /* 0x000fe2000f8e18ff */
[----:B-1----:R-:W-:Y:S01]  /*1fb0*/  SHF.L.U32 R0, R12, 0x1f, RZ ;  /* 0x0000001f0c007819 */ /* 0x002fe200000006ff */
[----:B------:R-:W-:Y:S01]  /*1fc0*/  @!P1 SYNCS.ARRIVE.TRANS64.A1T0 RZ, [UR21+0xe8], RZ ;  /* 0x0000e8ffffff99a7 */ /* 0x000fe20008100015 */
[----:B------:R-:W-:-:S06]  /*1fd0*/  UISETP.GT.AND UP0, UPT, UR45, UR44, UPT ;  /* 0x0000002c2d00728c */ /* 0x000fcc000bf04270 */
[----:B--2-4-:R1:W2:Y:S03]  /*1fe0*/  SYNCS.PHASECHK.TRANS64.TRYWAIT P0, [UR4+0x50], R0 ;  /* 0x00005000ff0075a7 */ /* 0x0142a60008001104 */
[----:B------:R-:W-:Y:S05]  /*1ff0*/  BRA.U !UP0, `(.L_x_33) ;  /* 0x0000000108bc7547 */ /* 0x000fea000b800000 */
[----:B------:R-:W-:Y:S01]  /*2000*/  UIADD3 UR13, UPT, UPT, UR47, UR6, URZ ;  /* 0x000000062f0d7290 */ /* 0x000fe2000fffe0ff */
[----:B------:R-:W-:-:S11]  /*2010*/  UMOV UR4, UR7 ;  /* 0x0000000700047c82 */ /* 0x000fd60008000000 */
.L_x_39:
[----:B------:R-:W-:Y:S01]  /*2020*/  ULEA UR17, UR4, UR21, 0x3 ;  /* 0x0000001504117291 */ /* 0x000fe2000f8e18ff */
[----:B--2---:R-:W-:Y:S01]  /*2030*/  @!P3 MOV R2, 0x5000 ;  /* 0x000050000002b802 */ /* 0x004fe20000000f00 */
[----:B--2-4-:R-:W-:Y:S10]  /*2040*/  @P0 BRA `(.L_x_34) ;  /* 0x00000000000c0947 */ /* 0x014ff40003800000 */
[----:B------:R-:W-:-:S04]  /*2050*/  SHF.L.U32 R3, R12, 0x1f, RZ ;  /* 0x0000001f0c037819 */ /* 0x000fc800000006ff */
[----:B------:R-:W2:Y:S02]  /*2060*/  SYNCS.PHASECHK.TRANS64.TRYWAIT P0, [UR17+0x50], R3 ;  /* 0x00005003ff0075a7 */ /* 0x000ea40008001111 */
[----:B--2---:R-:W-:Y:S05]  /*2070*/  @!P0 BRA `(.L_x_35) ;  /* 0x0000007c000c8947 */ /* 0x004fea0003800000 */
.L_x_34:
[----:B------:R2:W-:Y:S01]  /*2080*/  @!P3 SYNCS.ARRIVE.TRANS64 RZ, [UR17], R2 ;  /* 0x00000002ffffb9a7 */ /* 0x0005e20008000011 */
[----:B------:R-:W-:-:S04]  /*2090*/  ULOP3.LUT UR5, UR25, 0x2, URZ, 0xfc, !UPT ;  /* 0x0000000219057892 */ /* 0x000fc8000f8efcff */
[----:B------:R-:W-:-:S09]  /*20a0*/  UISETP.NE.AND UP0, UPT, UR5, 0x2, UPT ;  /* 0x000000020500788c */ /* 0x000fd2000bf05270 */
[----:B------:R-:W-:Y:S05]  /*20b0*/  BRA.U UP0, `(.L_x_36) ;  /* 0x0000000100047547 */ /* 0x000fea000b800000 */
[----:B------:R-:W-:Y:S05]  /*20c0*/  BPT.TRAP 0x1 ;  /* 0x000000040000795c */ /* 0x000fea0000300000 */
.L_x_36:
[----:B------:R-:W-:Y:S04]  /*20d0*/  BSSY.RECONVERGENT B0, `(.L_x_37) ;  /* 0x0000003000007945 */ /* 0x000fe80003800200 */
[----:B------:R-:W-:Y:S05]  /*20e0*/  @P2 BRA `(.L_x_38) ;  /* 0x0000000000042947 */ /* 0x000fea0003800000 */
[----:B------:R-:W-:Y:S05]  /*20f0*/  BPT.TRAP 0x1 ;  /* 0x000000040000795c */ /* 0x000fea0000300000 */
.L_x_38:
[----:B------:R-:W-:Y:S05]  /*2100*/  BSYNC.RECONVERGENT B0 ;  /* 0x0000000000007941 */ /* 0x000fea0003800200 */
.L_x_37:
[----:B------:R-:W-:Y:S02]  /*2110*/  UIADD3 UR5, UPT, UPT, UR4, 0x1, URZ ;  /* 0x0000000104057890 */ /* 0x000fe4000fffe0ff */
[----:B------:R-:W-:Y:S02]  /*2120*/  UIADD3 UR14, UP1, UPT, UR28, 0x80, URZ ;  /* 0x000000801c0e7890 */ /* 0x000fe4000ff3e0ff */
[----:B------:R-:W-:Y:S02]  /*2130*/  UISETP.NE.AND UP0, UPT, UR5, 0xa, UPT ;  /* 0x0000000a0500788c */ /* 0x000fe4000bf05270 */
[----:B------:R-:W-:Y:S02]  /*2140*/  ULEA UR16, UR4, UR38, 0xc ;  /* 0x0000002604107291 */ /* 0x000fe4000f8e60ff */
[----:B------:R-:W-:Y:S02]  /*2150*/  USEL UR8, URZ, 0x1, UP0 ;  /* 0x00000001ff087887 */ /* 0x000fe40008000000 */
[----:B------:R-:W-:-:S02]  /*2160*/  USEL UR7, UR5, URZ, UP0 ;  /* 0x000000ff05077287 */ /* 0x000fc40008000000 */
[----:B------:R-:W-:Y:S02]  /*2170*/  UIADD3 UR22, UP0, UPT, UR28, 0x180, URZ ;  /* 0x000001801c167890 */ /* 0x000fe4000ff1e0ff */
[----:B------:R-:W-:Y:S01]  /*2180*/  ULEA UR5, UR7, UR21, 0x3 ;  /* 0x0000001507057291 */ /* 0x000fe2000f8e18ff */
[----:B------:R-:W-:Y:S01]  /*2190*/  LOP3.LUT R12, R12, UR8, RZ, 0x3c, !PT ;  /* 0x000000080c0c7c12 */ /* 0x000fe2000f8e3cff */
[----:B------:R-:W-:Y:S02]  /*21a0*/  ULEA UR8, UR4, UR37, 0xe ;  /* 0x0000002504087291 */ /* 0x000fe4000f8e70ff */
[----:B------:R-:W-:Y:S01]  /*21b0*/  USHF.L.U32 UR18, UR6, 0x6, URZ ;  /* 0x0000000606127899 */ /* 0x000fe200080006ff */
[----:B-1----:R-:W-:Y:S01]  /*21c0*/  SHF.L.U32 R0, R12, 0x1f, RZ ;  /* 0x0000001f0c007819 */ /* 0x002fe200000006ff */
[----:B------:R-:W-:Y:S02]  /*21d0*/  UPRMT UR4, URZ, 0x5410, UR27 ;  /* 0x00005410ff047896 */ /* 0x000fe4000800001b */
[----:B------:R-:W-:Y:S01]  /*21e0*/  UIADD3.X UR15, UPT, UPT, URZ, UR29, URZ, UP1, !UPT ;  /* 0x0000001dff0f7290 */ /* 0x000fe20008ffe4ff */
[----:B------:R3:W4:Y:S01]  /*21f0*/  SYNCS.PHASECHK.TRANS64.TRYWAIT P0, [UR5+0x50], R0 ;  /* 0x00005000ff0075a7 */ /* 0x0007220008001105 */
[----:B------:R-:W-:-:S02]  /*2200*/  UPRMT UR5, URZ, 0x5410, UR26 ;  /* 0x00005410ff057896 */ /* 0x000fc4000800001a */
[----:B------:R-:W-:Y:S01]  /*2210*/  UIADD3.X UR23, UPT, UPT, URZ, UR29, URZ, UP0, !UPT ;  /* 0x0000001dff177290 */ /* 0x000fe200087fe4ff */
[----:B------:R-:W-:Y:S01]  /*2220*/  UMOV UR32, 0x0 ;  /* 0x0000000000207882 */ /* 0x000fe20000000000 */
[----:B------:R-:W-:Y:S01]  /*2230*/  UMOV UR33, 0x10000000 ;  /* 0x1000000000217882 */ /* 0x000fe20000000000 */
[----:B------:R-:W-:Y:S01]  /*2240*/  UMOV UR19, UR35 ;  /* 0x0000002300137c82 */ /* 0x000fe20008000000 */
[----:B------:R-:W-:Y:S01]  /*2250*/  UMOV UR20, UR36 ;  /* 0x0000002400147c82 */ /* 0x000fe20008000000 */
[----:B------:R-:W-:Y:S01]  /*2260*/  UMOV UR12, UR36 ;  /* 0x00000024000c7c82 */ /* 0x000fe20008000000 */
[----:B------:R-:W-:Y:S01]  /*2270*/  UMOV UR9, UR17 ;  /* 0x0000001100097c82 */ /* 0x000fe20008000000 */
[----:B------:R-:W-:Y:S01]  /*2280*/  UMOV UR10, UR18 ;  /* 0x00000012000a7c82 */ /* 0x000fe20008000000 */
[----:B------:R1:W-:Y:S01]  /*2290*/  UTMALDG.3D.MULTICAST [UR16], [UR14], UR4, desc[UR32] ;  /* 0x000020100e0073b4 */ /* 0x0003e20008011804 */
[----:B------:R-:W-:-:S04]  /*22a0*/  UIADD3 UR6, UPT, UPT, UR6, 0x1, URZ ;  /* 0x0000000106067890 */ /* 0x000fc8000fffe0ff */
[----:B------:R-:W-:Y:S01]  /*22b0*/  UISETP.NE.AND UP0, UPT, UR6, UR13, UPT ;  /* 0x0000000d0600728c */ /* 0x000fe2000bf05270 */
[----:B------:R3:W-:Y:S01]  /*22c0*/  UTMALDG.3D.MULTICAST [UR8], [UR22], UR5, desc[UR32] ;  /* 0x00002008160073b4 */ /* 0x0007e20008011805 */
[----:B-1----:R-:W-:-:S07]  /*22d0*/  UMOV UR4, UR7 ;  /* 0x0000000700047c82 */ /* 0x002fce0008000000 */
[----:B---3--:R-:W-:Y:S05]  /*22e0*/  BRA.U UP0, `(.L_x_39) ;  /* 0xfffffffd004c7547 */ /* 0x008fea000b83ffff */
.L_x_33:
[C---:B------:R-:W-:Y:S01]  /*22f0*/  LEA R3, R11.reuse, UR21, 0x3 ;  /* 0x000000150b037c11 */ /* 0x040fe2000f8e18ff */
[----:B------:R-:W-:Y:S01]  /*2300*/  NOP ;  /* 0x0000000000007918 */ /* 0x000fe20000000000 */
[----:B-1----:R-:W-:Y:S02]  /*2310*/  SHF.L.U32 R0, R10, 0x1f, RZ ;  /* 0x0000001f0a007819 */ /* 0x002fe400000006ff */
[----:B------:R-:W-:Y:S02]  /*2320*/  LEA R5, R11, UR21, 0x4 ;  /* 0x000000150b057c11 */ /* 0x000fe4000f8e20ff */
[----:B--2-4-:R-:W1:Y:S02]  /*2330*/  SYNCS.PHASECHK.TRANS64.TRYWAIT P0, [R3+URZ+0xf0], R0 ;  /* 0x0000f000030075a7 */ /* 0x014e6400080011ff */
[----:B-1----:R-:W-:Y:S05]  /*2340*/  @!P0 BRA `(.L_x_40) ;  /* 0x0000007800708947 */ /* 0x002fea0003800000 */
.L_x_142:
[----:B------:R-:W2:Y:S01]  /*2350*/  LDS.128 R4, [R5+0x180] ;  /* 0x0001800005047984 */ /* 0x000ea20000000c00 */
[----:B------:R-:W-:Y:S01]  /*2360*/  UISETP.GE.AND UP0, UPT, UR42, 0x1, UPT ;  /* 0x000000012a00788c */ /* 0x000fe2000bf06270 */
[----:B------:R-:W-:Y:S01]  /*2370*/  @!PT LDS RZ, [RZ] ;  /* 0x00000000fffff984 */ /* 0x000fe20000000800 */
[----:B------:R-:W-:Y:S01]  /*2380*/  @!PT LDS RZ, [RZ] ;  /* 0x00000000fffff984 */ /* 0x000fe20000000800 */
[----:B------:R-:W-:Y:S01]  /*2390*/  @!PT LDS RZ, [RZ] ;  /* 0x00000000fffff984 */ /* 0x000fe20000000800 */
[----:B------:R-:W-:Y:S01]  /*23a0*/  @!PT LDS RZ, [RZ] ;  /* 0x00000000fffff984 */ /* 0x000fe20000000800 */
[----:B------:R3:W-:Y:S06]  /*23b0*/  MEMBAR.ALL.CTA ;  /* 0x0000000000007992 */ /* 0x0007ec0000008000 */
[----:B---3--:R-:W3:Y:S01]  /*23c0*/  FENCE.VIEW.ASYNC.S ;  /* 0x00000000000073c6 */ /* 0x008ee20000000000 */
[----:B--2---:R-:W-:-:S13]  /*23d0*/  LOP3.LUT P0, RZ, R6, 0x1, RZ, 0xc0, !PT ;  /* 0x0000000106ff7812 */ /* 0x004fda000780c0ff */
[----:B---3--:R-:W-:Y:S01]  /*23e0*/  VOTEU.ANY UP1, P0 ;  /* 0x0000000000ff7886 */ /* 0x008fe20000020100 */
[----:B------:R-:W-:-:S13]  /*23f0*/  PLOP3.LUT P0, PT, PT, PT, UP1, 0x80, 0x8 ;  /* 0x000000000008781c */ /* 0x000fda0003f0f018 */
[----:B-1----:R-:W-:Y:S02]  /*2400*/  @P0 LOP3.LUT R0, R5, 0xffff, RZ, 0xc0, !PT ;  /* 0x0000ffff05000812 */ /* 0x002fe400078ec0ff */
[----:B------:R-:W-:Y:S02]  /*2410*/  @P0 MOV R2, R4 ;  /* 0x0000000400020202 */ /* 0x000fe40000000f00 */
[----:B------:R-:W-:Y:S01]  /*2420*/  @P0 R2UR UR5, R0 ;  /* 0x00000000000502ca */ /* 0x000fe200000e0000 */
[----:B------:R-:W-:Y:S01]  /*2430*/  VIADD R0, R3, 0x100 ;  /* 0x0000010003007836 */ /* 0x000fe20000000000 */
[----:B------:R-:W-:Y:S02]  /*2440*/  @P0 SHF.R.U32.HI R4, RZ, 0x10, R5 ;  /* 0x00000010ff040819 */ /* 0x000fe40000011605 */
[----:B------:R-:W-:Y:S02]  /*2450*/  @P0 R2UR UR6, R2 ;  /* 0x00000000020602ca */ /* 0x000fe400000e0000 */
[----:B------:R-:W-:-:S02]  /*2460*/  PRMT R0, RZ, 0x654, R0 ;  /* 0x00000654ff007816 */ /* 0x000fc40000000000 */
[----:B------:R-:W-:Y:S02]  /*2470*/  @P0 R2UR UR4, R4 ;  /* 0x00000000040402ca */ /* 0x000fe400000e0000 */
[----:B------:R1:W-:Y:S03]  /*2480*/  SYNCS.ARRIVE.TRANS64.RED.A1T0 RZ, [R0+URZ], RZ ;  /* 0x000000ff00ff79a7 */ /* 0x0003e600081004ff */
[----:B------:R-:W-:-:S04]  /*2490*/  @UP1 UMOV UR39, UR5 ;  /* 0x0000000500271c82 */ /* 0x000fc80008000000 */
[----:B------:R-:W-:-:S04]  /*24a0*/  @UP1 UMOV UR40, UR6 ;  /* 0x0000000600281c82 */ /* 0x000fc80008000000 */
[----:B------:R-:W-:Y:S01]  /*24b0*/  @UP1 UMOV UR36, UR4 ;  /* 0x0000000400241c82 */ /* 0x000fe20008000000 */
[----:B------:R-:W-:Y:S05]  /*24c0*/  BRA.U !UP0, `(.L_x_41) ;  /* 0x0000000108d47547 */ /* 0x000fea000b800000 */
[----:B------:R-:W2:Y:S01]  /*24d0*/  LDCU.128 UR12, c[0x0][0xb10] ;  /* 0x00016200ff0c77ac */ /* 0x000ea20008000c00 */
[----:B------:R-:W3:Y:S01]  /*24e0*/  LDCU UR22, c[0x0][0xb20] ;  /* 0x00016400ff1677ac */ /* 0x000ee20008000800 */
[----:B------:R-:W4:Y:S01]  /*24f0*/  LDCU UR20, c[0x0][0xb0c] ;  /* 0x00016180ff1477ac */ /* 0x000f220008000800 */
[----:B------:R-:W1:Y:S01]  /*2500*/  LDCU.64 UR8, c[0x0][0xb28] ;  /* 0x00016500ff0877ac */ /* 0x000e620008000a00 */
[----:B------:R-:W-:Y:S02]  /*2510*/  UISETP.NE.AND UP3, UPT, UR42, 0x1, UPT ;  /* 0x000000012a00788c */ /* 0x000fe4000bf65270 */
[----:B--2---:R-:W-:Y:S02]  /*2520*/  UIMAD.WIDE.U32 UR10, UR41, UR15, URZ ;  /* 0x0000000f290a72a5 */ /* 0x004fe4000f8e00ff */
[----:B------:R-:W-:Y:S02]  /*2530*/  UIMAD.WIDE.U32 UR4, UR43, UR12, URZ ;  /* 0x0000000c2b0472a5 */ /* 0x000fe4000f8e00ff */
[----:B------:R-:W-:-:S02]  /*2540*/  UISETP.NE.AND UP0, UPT, UR14, 0x1, UPT ;  /* 0x000000010e00788c */ /* 0x000fc4000bf05270 */
[----:B------:R-:W-:Y:S01]  /*2550*/  UIMAD.WIDE.U32 UR18, UR39, UR15, URZ ;  /* 0x0000000f271272a5 */ /* 0x000fe2000f8e00ff */
[----:B------:R-:W-:Y:S02]  /*2560*/  UMOV UR10, UR11 ;  /* 0x0000000b000a7c82 */ /* 0x000fe40008000000 */
[----:B------:R-:W-:Y:S01]  /*2570*/  UMOV UR4, UR5 ;  /* 0x0000000500047c82 */ /* 0x000fe20008000000 */
[----:B---3--:R-:W-:Y:S02]  /*2580*/  USHF.R.U32.HI UR10, URZ, UR22, UR10 ;  /* 0x00000016ff0a7299 */ /* 0x008fe4000801160a */
[----:B----4-:R-:W-:Y:S02]  /*2590*/  UISETP.NE.AND UP2, UPT, UR20, 0x1, UPT ;  /* 0x000000011400788c */ /* 0x010fe4000bf45270 */
[----:B------:R-:W-:Y:S02]  /*25a0*/  USHF.R.U32.HI UR4, URZ, UR13, UR4 ;  /* 0x0000000dff047299 */ /* 0x000fe40008011604 */
[----:B------:R-:W-:-:S02]  /*25b0*/  USEL UR5, UR41, UR10, !UP0 ;  /* 0x0000000a29057287 */ /* 0x000fc4000c000000 */
[----:B------:R-:W-:Y:S02]  /*25c0*/  USEL UR6, UR43, UR4, !UP2 ;  /* 0x000000042b067287 */ /* 0x000fe4000d000000 */
[----:B-1----:R-:W-:Y:S01]  /*25d0*/  UIMAD.WIDE.U32 UR10, UR5, UR8, URZ ;  /* 0x00000008050a72a5 */ /* 0x002fe2000f8e00ff */
[----:B------:R-:W-:Y:S01]  /*25e0*/  UMOV UR4, UR19 ;  /* 0x0000001300047c82 */ /* 0x000fe20008000000 */
[----:B------:R-:W-:Y:S02]  /*25f0*/  UIMAD.WIDE.U32 UR16, UR40, UR12, URZ ;  /* 0x0000000c281072a5 */ /* 0x000fe4000f8e00ff */
[----:B------:R-:W-:-:S03]  /*2600*/  UIMAD.WIDE.U32 UR18, UR6, UR8, URZ ;  /* 0x00000008061272a5 */ /* 0x000fc6000f8e00ff */
[----:B------:R-:W-:Y:S01]  /*2610*/  UMOV UR10, UR11 ;  /* 0x0000000b000a7c82 */ /* 0x000fe20008000000 */
[----:B------:R-:W-:Y:S02]  /*2620*/  USHF.R.U32.HI UR4, URZ, UR22, UR4 ;  /* 0x00000016ff047299 */ /* 0x000fe40008011604 */
[----:B------:R-:W-:Y:S01]  /*2630*/  @UP3 USHF.R.U32.HI UR5, URZ, UR9, UR10 ;  /* 0x00000009ff053299 */ /* 0x000fe2000801160a */
[----:B------:R-:W-:Y:S01]  /*2640*/  UMOV UR16, UR17 ;  /* 0x0000001100107c82 */ /* 0x000fe20008000000 */
[----:B------:R-:W-:Y:S01]  /*2650*/  UMOV UR18, UR19 ;  /* 0x0000001300127c82 */ /* 0x000fe20008000000 */
[----:B------:R-:W-:Y:S02]  /*2660*/  USHF.R.U32.HI UR13, URZ, UR13, UR16 ;  /* 0x0000000dff0d7299 */ /* 0x000fe40008011610 */
[----:B------:R-:W-:Y:S02]  /*2670*/  USEL UR4, UR39, UR4, !UP0 ;  /* 0x0000000427047287 */ /* 0x000fe4000c000000 */
[----:B------:R-:W-:-:S02]  /*2680*/  @UP3 USHF.R.U32.HI UR6, URZ, UR9, UR18 ;  /* 0x00000009ff063299 */ /* 0x000fc40008011612 */
[----:B------:R-:W-:Y:S02]  /*2690*/  UIMAD UR10, UR42, UR5, URZ ;  /* 0x000000052a0a72a4 */ /* 0x000fe4000f8e02ff */
[----:B------:R-:W-:Y:S02]  /*26a0*/  USEL UR5, UR40, UR13, !UP2 ;  /* 0x0000000d28057287 */ /* 0x000fe4000d000000 */
[----:B------:R-:W-:Y:S02]  /*26b0*/  UIMAD UR12, UR42, UR6, URZ ;  /* 0x000000062a0c72a4 */ /* 0x000fe4000f8e02ff */
[----:B------:R-:W-:Y:S02]  /*26c0*/  UISETP.GE.AND UP0, UPT, UR4, UR10, UPT ;  /* 0x0000000a0400728c */ /* 0x000fe4000bf06270 */
[----:B------:R-:W-:Y:S02]  /*26d0*/  UIMAD.WIDE.U32 UR10, UR4, UR8, URZ ;  /* 0x00000008040a72a5 */ /* 0x000fe4000f8e00ff */
[----:B------:R-:W-:-:S02]  /*26e0*/  UISETP.GE.OR UP0, UPT, UR5, UR12, UP0 ;  /* 0x0000000c0500728c */ /* 0x000fc40008706670 */
        /* <DEDUP_REMOVED lines=19> */
.L_x_41:
[----:B------:R-:W2:Y:S02]  /*2820*/  LDCU UR4, c[0x0][0xb30] ;  /* 0x00016600ff0477ac */ /* 0x000ea40008000800 */
[----:B--2---:R-:W-:-:S09]  /*2830*/  UISETP.NE.AND UP0, UPT, UR4, 0x1, UPT ;  /* 0x000000010400788c */ /* 0x004fd2000bf05270 */
        /* <DEDUP_REMOVED lines=18> */
.L_x_42:
[----:B------:R-:W-:Y:S01]  /*2960*/  VIADD R11, R11, 0x1 ;  /* 0x000000010b0b7836 */ /* 0x000fe20000000000 */
[----:B------:R-:W-:Y:S01]  /*2970*/  PLOP3.LUT P1, PT, PT, PT, PT, 0x80, 0x8 ;  /* 0x000000000008781c */ /* 0x000fe20003f2f070 */
[----:B------:R-:W-:Y:S02]  /*2980*/  UIADD3 UR16, UPT, UPT, UR40, UR62, URZ ;  /* 0x0000003e28107290 */ /* 0x000fe4000fffe0ff */
[----:B------:R-:W-:Y:S01]  /*2990*/  UIADD3 UR20, UPT, UPT, UR39, UR59, URZ ;  /* 0x0000003b27147290 */ /* 0x000fe2000fffe0ff */
[----:B------:R-:W-:-:S04]  /*29a0*/  ISETP.NE.AND P0, PT, R11, 0x2, PT ;  /* 0x000000020b00780c */ /* 0x000fc80003f05270 */
[----:B------:R-:W-:Y:S02]  /*29b0*/  SEL R3, RZ, 0x1, P0 ;  /* 0x00000001ff037807 */ /* 0x000fe40000000000 */
[----:B------:R-:W-:Y:S02]  /*29c0*/  SEL R11, R11, RZ, P0 ;  /* 0x000000ff0b0b7207 */ /* 0x000fe40000000000 */
[----:B------:R-:W-:Y:S01]  /*29d0*/  LOP3.LUT R10, R10, R3, RZ, 0x3c, !PT ;  /* 0x000000030a0a7212 */ /* 0x000fe200078e3cff */
[----:B------:R-:W-:Y:S06]  /*29e0*/  BRA.U UP1, `(.L_x_43) ;  /* 0xfffffff101547547 */ /* 0x000fec000b83ffff */
[----:B------:R-:W-:Y:S01]  /*29f0*/  UIADD3 UR21, UPT, UPT, UR21, 0x50, URZ ;  /* 0x0000005015157890 */ /* 0x000fe2000fffe0ff */
[----:B------:R-:W-:-:S03]  /*2a00*/  SHF.L.U32 R3, R12, 0x1f, RZ ;  /* 0x0000001f0c037819 */ /* 0x000fc600000006ff */
[----:B------:R-:W-:-:S09]  /*2a10*/  ULEA UR4, UR7, UR21, 0x3 ;  /* 0x0000001507047291 */ /* 0x000fd2000f8e18ff */
[----:B------:R-:W2:Y:S02]  /*2a20*/  SYNCS.PHASECHK.TRANS64.TRYWAIT P0, [UR4], R3 ;  /* 0x00000003ff0075a7 */ /* 0x000ea40008001104 */
[----:B--2---:R-:W-:Y:S05]  /*2a30*/  @!P0 BRA `(.L_x_44) ;  /* 0x0000007000c88947 */ /* 0x004fea0003800000 */
.L_x_144:
[----:B------:R-:W-:-:S04]  /*2a40*/  UIADD3 UR4, UPT, UPT, UR7, 0x1, URZ ;  /* 0x0000000107047890 */ /* 0x000fc8000fffe0ff */
[----:B------:R-:W-:-:S04]  /*2a50*/  UISETP.NE.AND UP0, UPT, UR4, 0xa, UPT ;  /* 0x0000000a0400788c */ /* 0x000fc8000bf05270 */
[----:B------:R-:W-:Y:S02]  /*2a60*/  USEL UR6, URZ, 0x1, UP0 ;  /* 0x00000001ff067887 */ /* 0x000fe40008000000 */
[----:B------:R-:W-:-:S04]  /*2a70*/  USEL UR4, UR4, URZ, UP0 ;  /* 0x000000ff04047287 */ /* 0x000fc80008000000 */
[----:B------:R-:W-:Y:S01]  /*2a80*/  ULEA UR5, UR4, UR21, 0x3 ;  /* 0x0000001504057291 */ /* 0x000fe2000f8e18ff */
[----:B------:R-:W-:-:S04]  /*2a90*/  LOP3.LUT R2, R12, UR6, RZ, 0x3c, !PT ;  /* 0x000000060c027c12 */ /* 0x000fc8000f8e3cff */
[----:B-1----:R-:W-:-:S04]  /*2aa0*/  SHF.L.U32 R3, R2, 0x1f, RZ ;  /* 0x0000001f02037819 */ /* 0x002fc800000006ff */
[----:B------:R-:W1:Y:S02]  /*2ab0*/  SYNCS.PHASECHK.TRANS64.TRYWAIT P0, [UR5], R3 ;  /* 0x00000003ff0075a7 */ /* 0x000e640008001105 */
[----:B-1----:R-:W-:Y:S05]  /*2ac0*/  @!P0 BRA `(.L_x_45) ;  /* 0x0000007000bc8947 */ /* 0x002fea0003800000 */
.L_x_146:
        /* <DEDUP_REMOVED lines=9> */
.L_x_148:
        /* <DEDUP_REMOVED lines=9> */
.L_x_150:
        /* <DEDUP_REMOVED lines=9> */
.L_x_152:
        /* <DEDUP_REMOVED lines=9> */
.L_x_154:
        /* <DEDUP_REMOVED lines=9> */
.L_x_156:
        /* <DEDUP_REMOVED lines=9> */
.L_x_158:
        /* <DEDUP_REMOVED lines=9> */
.L_x_160:
[----:B------:R-:W-:-:S04]  /*2ec0*/  UIADD3 UR4, UPT, UPT, UR4, 0x1, URZ ;  /* 0x0000000104047890 */ /* 0x000fc8000fffe0ff */
[----:B------:R-:W-:-:S04]  /*2ed0*/  UISETP.NE.AND UP0, UPT, UR4, 0xa, UPT ;  /* 0x0000000a0400788c */ /* 0x000fc8000bf05270 */
[----:B------:R-:W-:Y:S02]  /*2ee0*/  USEL UR5, URZ, 0x1, UP0 ;  /* 0x00000001ff057887 */ /* 0x000fe40008000000 */
[----:B------:R-:W-:-:S04]  /*2ef0*/  USEL UR4, UR4, URZ, UP0 ;  /* 0x000000ff04047287 */ /* 0x000fc80008000000 */
[----:B------:R-:W-:Y:S01]  /*2f00*/  ULEA UR4, UR4, UR21, 0x3 ;  /* 0x0000001504047291 */ /* 0x000fe2000f8e18ff */
[----:B-1----:R-:W-:-:S04]  /*2f10*/  LOP3.LUT R3, R2, UR5, RZ, 0x3c, !PT ;  /* 0x0000000502037c12 */ /* 0x002fc8000f8e3cff */
[----:B------:R-:W-:Y:S01]  /*2f20*/  SHF.L.U32 R3, R3, 0x1f, RZ ;  /* 0x0000001f03037819 */ /* 0x000fe200000006ff */
[----:B------:R-:W-:-:S07]  /*2f30*/  IMAD.U32 R0, RZ, RZ, UR4 ;  /* 0x00000004ff007e24 */ /* 0x000fce000f8e00ff */
.L_x_53:
[----:B-1----:R1:W2:Y:S02]  /*2f40*/  SYNCS.PHASECHK.TRANS64.TRYWAIT P0, [R0+URZ], R3 ;  /* 0x00000003000075a7 */ /* 0x0022a400080011ff */
[----:B--2---:R-:W-:Y:S05]  /*2f50*/  @!P0 NANOSLEEP.SYNCS 0x989680 ;  /* 0x009896800000895d */ /* 0x004fea0003900000 */
[----:B------:R-:W2:Y:S02]  /*2f60*/  @!P0 SYNCS.PHASECHK.TRANS64 P0, [R0+URZ], R3 ;  /* 0x00000003000085a7 */ /* 0x000ea400080010ff */
[----:B--2---:R-:W-:Y:S05]  /*2f70*/  @P0 EXIT ;  /* 0x000000000000094d */ /* 0x004fea0003800000 */
[----:B------:R-:W-:Y:S05]  /*2f80*/  BRA `(.L_x_53) ;  /* 0xfffffffc00ec7947 */ /* 0x000fea000383ffff */
.L_x_23:
[----:B------:R-:W2:Y:S02]  /*2f90*/  S2UR UR4, SR_CgaCtaId ;  /* 0x00000000000479c3 */ /* 0x000ea40000008800 */
[----:B--2---:R-:W-:-:S04]  /*2fa0*/  UISETP.NE.AND UP0, UPT, UR4, URZ, UPT ;  /* 0x000000ff0400728c */ /* 0x004fc8000bf05270 */
[----:B------:R-:W-:-:S09]  /*2fb0*/  UISETP.NE.OR UP0, UPT, UR17, 0x1, UP0 ;  /* 0x000000011100788c */ /* 0x000fd20008705670 */
[----:B------:R-:W-:Y:S05]  /*2fc0*/  BRA.U UP0, `(.L_x_54) ;  /* 0x00000005004c7547 */ /* 0x000fea000b800000 */
[----:B------:R-:W2:Y:S01]  /*2fd0*/  S2UR UR5, SR_CgaCtaId ;  /* 0x00000000000579c3 */ /* 0x000ea20000008800 */
[----:B------:R-:W-:Y:S01]  /*2fe0*/  UMOV UR4, 0x400 ;  /* 0x0000040000047882 */ /* 0x000fe20000000000 */
[----:B------:R-:W-:Y:S01]  /*2ff0*/  ISETP.GE.U32.AND P2, PT, R0, 0x8, PT ;  /* 0x000000080000780c */ /* 0x000fe20003f46070 */
[----:B------:R-:W-:Y:S01]  /*3000*/  IMAD.MOV.U32 R12, RZ, RZ, 0x1 ;  /* 0x00000001ff0c7424 */ /* 0x000fe200078e00ff */
[----:B------:R-:W-:Y:S02]  /*3010*/  CS2R R10, SRZ ;  /* 0x00000000000a7805 */ /* 0x000fe4000001ff00 */
[----:B------:R-:W-:Y:S01]  /*3020*/  CS2R R8, SRZ ;  /* 0x0000000000087805 */ /* 0x000fe2000001ff00 */
[----:B--2---:R-:W-:-:S03]  /*3030*/  ULEA UR6, UR5, UR4, 0x18 ;  /* 0x0000000405067291 */ /* 0x004fc6000f8ec0ff */
[----:B------:R-:W-:-:S09]  /*3040*/  UMOV UR5, URZ ;  /* 0x000000ff00057c82 */ /* 0x000fd20008000000 */
.L_x_58:
[----:B------:R-:W-:Y:S02]  /*3050*/  LEA R2, R8, UR6, 0x3 ;  /* 0x0000000608027c11 */ /* 0x000fe4000f8e18ff */
[----:B------:R-:W-:-:S03]  /*3060*/  SHF.L.U32 R5, R9, 0x1f, RZ ;  /* 0x0000001f09057819 */ /* 0x000fc600000006ff */
[----:B------:R-:W-:Y:S01]  /*3070*/  VIADD R4, R2, 0x160 ;  /* 0x0000016002047836 */ /* 0x000fe20000000000 */
[----:B------:R-:W2:Y:S02]  /*3080*/  SYNCS.PHASECHK.TRANS64.TRYWAIT P0, [R2+URZ+0x150], R5 ;  /* 0x00015005020075a7 */ /* 0x000ea400080011ff */
[----:B--2---:R-:W-:Y:S05]  /*3090*/  @!P0 BRA `(.L_x_55) ;  /* 0x0000007000088947 */ /* 0x004fea0003800000 */
.L_x_161:
[----:B------:R-:W-:Y:S01]  /*30a0*/  ULEA UR4, UR5, UR6, 0x3 ;  /* 0x0000000605047291 */ /* 0x000fe2000f8e18ff */
[----:B------:R-:W-:Y:S02]  /*30b0*/  PRMT R4, RZ, 0x654, R4 ;  /* 0x00000654ff047816 */ /* 0x000fe40000000004 */
[----:B--2---:R-:W-:Y:S01]  /*30c0*/  SHF.L.U32 R5, R12, 0x1f, RZ ;  /* 0x0000001f0c057819 */ /* 0x004fe200000006ff */
[----:B------:R-:W-:Y:S01]  /*30d0*/  UIADD3 UR7, UPT, UPT, UR4, 0xf0, URZ ;  /* 0x000000f004077890 */ /* 0x000fe2000fffe0ff */
[----:B------:R2:W-:Y:S05]  /*30e0*/  SYNCS.ARRIVE.TRANS64.RED.A1T0 RZ, [R4+URZ], RZ ;  /* 0x000000ff04ff79a7 */ /* 0x0005ea00081004ff */
[----:B------:R-:W-:Y:S01]  /*30f0*/  IMAD.U32 R7, RZ, RZ, UR7 ;  /* 0x00000007ff077e24 */ /* 0x000fe2000f8e00ff */
[----:B------:R-:W3:Y:S04]  /*3100*/  SYNCS.PHASECHK.TRANS64.TRYWAIT P0, [UR4+0x100], R5 ;  /* 0x00010005ff0075a7 */ /* 0x000ee80008001104 */
[----:B------:R-:W-:Y:S01]  /*3110*/  PRMT R6, R0, 0x654, R7 ;  /* 0x0000065400067816 */ /* 0x000fe20000000007 */
[----:B--2---:R-:W-:Y:S01]  /*3120*/  @!P2 IMAD.MOV.U32 R4, RZ, RZ, 0x10 ;  /* 0x00000010ff04a424 */ /* 0x004fe200078e00ff */
[----:B---3--:R-:W-:Y:S06]  /*3130*/  @!P0 BRA `(.L_x_56) ;  /* 0x0000006c00f48947 */ /* 0x008fec0003800000 */
.L_x_163:
[----:B------:R-:W-:Y:S01]  /*3140*/  ULEA UR8, UR5, UR6, 0x4 ;  /* 0x0000000605087291 */ /* 0x000fe2000f8e20ff */
[----:B------:R-:W-:Y:S01]  /*3150*/  SEL R3, R6, R3, !P2 ;  /* 0x0000000306037207 */ /* 0x000fe20005000000 */
[----:B------:R-:W-:Y:S01]  /*3160*/  UIADD3 UR9, UPT, UPT, UR4, 0xf0, URZ ;  /* 0x000000f004097890 */ /* 0x000fe2000fffe0ff */
[----:B--2---:R-:W-:Y:S01]  /*3170*/  LEA R2, R11, UR6, 0x3 ;  /* 0x000000060b027c11 */ /* 0x004fe2000f8e18ff */
[----:B------:R-:W-:Y:S01]  /*3180*/  UIADD3 UR8, UPT, UPT, UR8, 0x180, URZ ;  /* 0x0000018008087890 */ /* 0x000fe2000fffe0ff */
[----:B------:R-:W-:Y:S01]  /*3190*/  SHF.L.U32 R5, R10, 0x1f, RZ ;  /* 0x0000001f0a057819 */ /* 0x000fe200000006ff */
[----:B------:R2:W-:Y:S01]  /*31a0*/  @!P2 SYNCS.ARRIVE.TRANS64.RED RZ, [R3+URZ], R4 ;  /* 0x0000000403ffa9a7 */ /* 0x0005e200080004ff */
[----:B------:R-:W-:Y:S01]  /*31b0*/  UIADD3 UR4, UPT, UPT, UR5, 0x1, URZ ;  /* 0x0000000105047890 */ /* 0x000fe2000fffe0ff */
[----:B------:R-:W-:-:S03]  /*31c0*/  VIADD R8, R8, 0x1 ;  /* 0x0000000108087836 */ /* 0x000fc60000000000 */
[----:B------:R-:W-:Y:S02]  /*31d0*/  UISETP.NE.AND UP0, UPT, UR4, 0x2, UPT ;  /* 0x000000020400788c */ /* 0x000fe4000bf05270 */
[----:B------:R-:W-:Y:S06]  /*31e0*/  UGETNEXTWORKID.BROADCAST [UR8], [UR9] ;  /* 0x00000000080073ca */ /* 0x000fec0008000100 */
[----:B------:R-:W-:Y:S01]  /*31f0*/  USEL UR7, URZ, 0x1, UP0 ;  /* 0x00000001ff077887 */ /* 0x000fe20008000000 */
[----:B------:R-:W-:Y:S01]  /*3200*/  ISETP.NE.AND P0, PT, R8, 0x2, PT ;  /* 0x000000020800780c */ /* 0x000fe20003f05270 */
[----:B------:R-:W-:Y:S01]  /*3210*/  USEL UR5, UR4, URZ, UP0 ;  /* 0x000000ff04057287 */ /* 0x000fe20008000000 */
[----:B------:R-:W3:Y:S03]  /*3220*/  SYNCS.PHASECHK.TRANS64.TRYWAIT P1, [R2+URZ+0xf0], R5 ;  /* 0x0000f005020075a7 */ /* 0x000ee600080211ff */
[----:B------:R-:W-:Y:S01]  /*3230*/  LOP3.LUT R12, R12, UR7, RZ, 0x3c, !PT ;  /* 0x000000070c0c7c12 */ /* 0x000fe2000f8e3cff */
[----:B--23--:R-:W-:Y:S07]  /*3240*/  @!P1 BRA `(.L_x_57) ;  /* 0x0000006c00c89947 */ /* 0x00cfee0003800000 */
.L_x_164:
[C---:B------:R-:W-:Y:S01]  /*3250*/  LEA R4, R11.reuse, UR6, 0x4 ;  /* 0x000000060b047c11 */ /* 0x040fe2000f8e20ff */
[----:B--2---:R-:W-:Y:S01]  /*3260*/  VIADD R2, R2, 0x100 ;  /* 0x0000010002027836 */ /* 0x004fe20000000000 */
[----:B------:R-:W-:Y:S01]  /*3270*/  SEL R8, R8, RZ, P0 ;  /* 0x000000ff08087207 */ /* 0x000fe20000000000 */
[----:B------:R-:W-:-:S03]  /*3280*/  VIADD R11, R11, 0x1 ;  /* 0x000000010b0b7836 */ /* 0x000fc60000000000 */
[----:B------:R-:W2:Y:S01]  /*3290*/  LDS.128 R4, [R4+0x180] ;  /* 0x0001800004047984 */ /* 0x000ea20000000c00 */
[----:B------:R-:W-:Y:S02]  /*32a0*/  PRMT R2, RZ, 0x654, R2 ;  /* 0x00000654ff027816 */ /* 0x000fe40000000002 */
[C---:B------:R-:W-:Y:S01]  /*32b0*/  ISETP.NE.AND P1, PT, R11.reuse, 0x2, PT ;  /* 0x000000020b00780c */ /* 0x040fe20003f25270 */
[----:B------:R-:W-:Y:S01]  /*32c0*/  @!PT LDS RZ, [RZ] ;  /* 0x00000000fffff984 */ /* 0x000fe20000000800 */
[----:B------:R-:W-:Y:S01]  /*32d0*/  @!PT LDS RZ, [RZ] ;  /* 0x00000000fffff984 */ /* 0x000fe20000000800 */
[----:B------:R-:W-:Y:S01]  /*32e0*/  @!PT LDS RZ, [RZ] ;  /* 0x00000000fffff984 */ /* 0x000fe20000000800 */
[----:B------:R-:W-:Y:S01]  /*32f0*/  @!PT LDS RZ, [RZ] ;  /* 0x00000000fffff984 */ /* 0x000fe20000000800 */
[----:B------:R3:W-:Y:S06]  /*3300*/  MEMBAR.ALL.CTA ;  /* 0x0000000000007992 */ /* 0x0007ec0000008000 */
[----:B---3--:R-:W3:Y:S01]  /*3310*/  FENCE.VIEW.ASYNC.S ;  /* 0x00000000000073c6 */ /* 0x008ee20000000000 */
[----:B------:R-:W-:Y:S01]  /*3320*/  SEL R11, R11, RZ, P1 ;  /* 0x000000ff0b0b7207 */ /* 0x000fe20000800000 */
[----:B---3--:R3:W-:Y:S01]  /*3330*/  SYNCS.ARRIVE.TRANS64.RED.A1T0 RZ, [R2+URZ], RZ ;  /* 0x000000ff02ff79a7 */ /* 0x0087e200081004ff */
[----:B--2---:R-:W-:-:S02]  /*3340*/  LOP3.LUT P3, RZ, R6, 0x1, RZ, 0xc0, !PT ;  /* 0x0000000106ff7812 */ /* 0x004fc4000786c0ff */
[----:B------:R-:W-:-:S04]  /*3350*/  SEL R5, RZ, 0x1, P1 ;  /* 0x00000001ff057807 */ /* 0x000fc80000800000 */
[----:B------:R-:W-:Y:S02]  /*3360*/  LOP3.LUT R10, R10, R5, RZ, 0x3c, !PT ;  /* 0x000000050a0a7212 */ /* 0x000fe400078e3cff */
[----:B---3--:R-:W-:-:S04]  /*3370*/  SEL R2, RZ, 0x1, P0 ;  /* 0x00000001ff027807 */ /* 0x008fc80000000000 */
[----:B------:R-:W-:Y:S01]  /*3380*/  LOP3.LUT R9, R9, R2, RZ, 0x3c, !PT ;  /* 0x0000000209097212 */ /* 0x000fe200078e3cff */
[----:B------:R-:W-:Y:S06]  /*3390*/  @P3 BRA `(.L_x_58) ;  /* 0xfffffffc002c3947 */ /* 0x000fec000383ffff */
[----:B------:R-:W-:Y:S01]  /*33a0*/  ULEA UR4, UR5, UR6, 0x3 ;  /* 0x0000000605047291 */ /* 0x000fe2000f8e18ff */
[----:B------:R-:W-:-:S08]  /*33b0*/  SHF.L.U32 R3, R12, 0x1f, RZ ;  /* 0x0000001f0c037819 */ /* 0x000fd000000006ff */
[----:B------:R-:W2:Y:S02]  /*33c0*/  SYNCS.PHASECHK.TRANS64 P0, [UR4+0x100], R3 ;  /* 0x00010003ff0075a7 */ /* 0x000ea40008001004 */
[----:B--2---:R-:W-:Y:S05]  /*33d0*/  @P0 BRA `(.L_x_59) ;  /* 0x0000000000080947 */ /* 0x004fea0003800000 */
[----:B------:R-:W2:Y:S02]  /*33e0*/  SYNCS.PHASECHK.TRANS64.TRYWAIT P0, [UR4+0x100], R3 ;  /* 0x00010003ff0075a7 */ /* 0x000ea40008001104 */
[----:B--2---:R-:W-:Y:S05]  /*33f0*/  @!P0 BRA `(.L_x_60) ;  /* 0x0000006c00708947 */ /* 0x004fea0003800000 */
.L_x_59:
[----:B------:R-:W-:-:S04]  /*3400*/  UIADD3 UR7, UPT, UPT, UR5, 0x1, URZ ;  /* 0x0000000105077890 */ /* 0x000fc8000fffe0ff */
[----:B------:R-:W-:-:S04]  /*3410*/  UISETP.NE.AND UP0, UPT, UR7, 0x2, UPT ;  /* 0x000000020700788c */ /* 0x000fc8000bf05270 */
[----:B------:R-:W-:Y:S02]  /*3420*/  USEL UR8, URZ, 0x1, UP0 ;  /* 0x00000001ff087887 */ /* 0x000fe40008000000 */
[----:B------:R-:W-:-:S04]  /*3430*/  USEL UR7, UR7, URZ, UP0 ;  /* 0x000000ff07077287 */ /* 0x000fc80008000000 */
[----:B------:R-:W-:Y:S01]  /*3440*/  ULEA UR7, UR7, UR6, 0x3 ;  /* 0x0000000607077291 */ /* 0x000fe2000f8e18ff */
[----:B--2---:R-:W-:-:S04]  /*3450*/  LOP3.LUT R3, R12, UR8, RZ, 0x3c, !PT ;  /* 0x000000080c037c12 */ /* 0x004fc8000f8e3cff */
[----:B------:R-:W-:-:S04]  /*3460*/  SHF.L.U32 R0, R3, 0x1f, RZ ;  /* 0x0000001f03007819 */ /* 0x000fc800000006ff */
[----:B------:R-:W2:Y:S02]  /*3470*/  SYNCS.PHASECHK.TRANS64 P0, [UR7+0x100], R0 ;  /* 0x00010000ff0075a7 */ /* 0x000ea40008001007 */
[----:B-12---:R-:W-:Y:S05]  /*3480*/  @P0 EXIT ;  /* 0x000000000000094d */ /* 0x006fea0003800000 */
[----:B------:R-:W-:Y:S02]  /*3490*/  SHF.L.U32 R3, R3, 0x1f, RZ ;  /* 0x0000001f03037819 */ /* 0x000fe400000006ff */
[----:B------:R-:W-:-:S07]  /*34a0*/  MOV R0, UR7 ;  /* 0x0000000700007c02 */ /* 0x000fce0008000f00 */
.L_x_61:
[----:B-1----:R1:W2:Y:S02]  /*34b0*/  SYNCS.PHASECHK.TRANS64.TRYWAIT P0, [R0+URZ+0x100], R3 ;  /* 0x00010003000075a7 */ /* 0x0022a400080011ff */
[----:B--2---:R-:W-:Y:S05]  /*34c0*/  @!P0 NANOSLEEP.SYNCS 0x989680 ;  /* 0x009896800000895d */ /* 0x004fea0003900000 */
[----:B------:R-:W2:Y:S02]  /*34d0*/  @!P0 SYNCS.PHASECHK.TRANS64 P0, [R0+URZ+0x100], R3 ;  /* 0x00010003000085a7 */ /* 0x000ea400080010ff */
[----:B--2---:R-:W-:Y:S05]  /*34e0*/  @P0 EXIT ;  /* 0x000000000000094d */ /* 0x004fea0003800000 */
[----:B------:R-:W-:Y:S05]  /*34f0*/  BRA `(.L_x_61) ;  /* 0xfffffffc00ec7947 */ /* 0x000fea000383ffff */
.L_x_54:
[----:B------:R-:W-:Y:S05]  /*3500*/  BRA.U UP6, `(.L_x_62) ;  /* 0x0000000d06a07547 */ /* 0x000fea000b800000 */
[----:B------:R-:W2:Y:S01]  /*3510*/  S2UR UR7, SR_CgaCtaId ;  /* 0x00000000000779c3 */ /* 0x000ea20000008800 */
[----:B------:R-:W-:Y:S01]  /*3520*/  UMOV UR4, 0x40 ;  /* 0x0000004000047882 */ /* 0x000fe20000000000 */
[----:B------:R-:W-:Y:S01]  /*3530*/  NOP ;  /* 0x0000000000007918 */ /* 0x000fe20000000000 */
[----:B------:R-:W-:Y:S01]  /*3540*/  UMOV UR6, 0x400 ;  /* 0x0000040000067882 */ /* 0x000fe20000000000 */
[----:B--2---:R-:W-:Y:S02]  /*3550*/  ULEA UR5, UR7, UR4, 0x18 ;  /* 0x0000000407057291 */ /* 0x004fe4000f8ec0ff */
[----:B------:R-:W-:-:S07]  /*3560*/  ULEA UR6, UR7, UR6, 0x18 ;  /* 0x0000000607067291 */ /* 0x000fce000f8ec0ff */
[----:B------:R-:W2:Y:S02]  /*3570*/  LDS.U8 R0, [UR5+0x1c] ;  /* 0x00001c05ff007984 */ /* 0x000ea40008000000 */
[----:B--2---:R-:W-:-:S13]  /*3580*/  ISETP.NE.AND P0, PT, R0, RZ, PT ;  /* 0x000000ff0000720c */ /* 0x004fda0003f05270 */
[----:B------:R-:W-:Y:S05]  /*3590*/  @P0 BRA `(.L_x_63) ;  /* 0x0000000000580947 */ /* 0x000fea0003800000 */
[----:B------:R-:W-:-:S13]  /*35a0*/  ELECT P0, URZ, PT ;  /* 0x0000000000ff782f */ /* 0x000fda0003800000 */
[----:B------:R-:W-:Y:S05]  /*35b0*/  @!P0 BRA `(.L_x_64) ;  /* 0x0000000000608947 */ /* 0x000fea0003800000 */
[----:B------:R-:W-:Y:S01]  /*35c0*/  UMOV UR4, 0x10 ;  /* 0x0000001000047882 */ /* 0x000fe20000000000 */
[----:B------:R-:W-:Y:S01]  /*35d0*/  HFMA2 R0, -RZ, RZ, 0, 5.9604644775390625e-08 ;  /* 0x00000001ff007431 */ /* 0x000fe200000001ff */
[----:B------:R-:W-:-:S03]  /*35e0*/  MOV R3, 0xffff ;  /* 0x0000ffff00037802 */ /* 0x000fc60000000f00 */
[----:B------:R-:W-:Y:S04]  /*35f0*/  DEPBAR.LE SB2, 0x36 ;  /* 0x0000ad800000791a */ /* 0x000fe80000000000 */
[----:B------:R-:W2:Y:S02]  /*3600*/  UTCATOMSWS.FIND_AND_SET.ALIGN UP0, UR4, UR4 ;  /* 0x00000004000475e3 */ /* 0x000ea40008000800 */
[----:B--2---:R-:W-:Y:S01]  /*3610*/  MOV R4, UR4 ;  /* 0x0000000400047c02 */ /* 0x004fe20008000f00 */
[----:B------:R-:W-:Y:S06]  /*3620*/  BRA.U UP0, `(.L_x_65) ;  /* 0x0000000100187547 */ /* 0x000fec000b800000 */
.L_x_66:
[----:B------:R-:W-:Y:S05]  /*3630*/  NANOSLEEP 0x64 ;  /* 0x000000640000795d */ /* 0x000fea0003800000 */
[----:B------:R-:W-:-:S05]  /*3640*/  UMOV UR4, 0x10 ;  /* 0x0000001000047882 */ /* 0x000fca0000000000 */
[----:B------:R-:W-:Y:S04]  /*3650*/  DEPBAR.LE SB2, 0x36 ;  /* 0x0000ad800000791a */ /* 0x000fe80000000000 */
[----:B------:R-:W2:Y:S02]  /*3660*/  UTCATOMSWS.FIND_AND_SET.ALIGN UP0, UR4, UR4 ;  /* 0x00000004000475e3 */ /* 0x000ea40008000800 */
[----:B--2---:R-:W-:Y:S01]  /*3670*/  MOV R4, UR4 ;  /* 0x0000000400047c02 */ /* 0x004fe20008000f00 */
[----:B------:R-:W-:Y:S05]  /*3680*/  BRA.U !UP0, `(.L_x_66) ;  /* 0xfffffffd08e87547 */ /* 0x000fea000b83ffff */
.L_x_65:
[-C--:B------:R-:W-:Y:S02]  /*3690*/  SHF.L.U32 R3, R3, R4.reuse, RZ ;  /* 0x0000000403037219 */ /* 0x080fe400000006ff */
[----:B------:R-:W-:Y:S01]  /*36a0*/  SHF.L.U32 R0, R0, R4, RZ ;  /* 0x0000000400007219 */ /* 0x000fe200000006ff */
[----:B------:R-:W-:Y:S02]  /*36b0*/  IMAD.SHL.U32 R4, R4, 0x20, RZ ;  /* 0x0000002004047824 */ /* 0x000fe400078e00ff */
[----:B------:R2:W-:Y:S04]  /*36c0*/  ATOMS.OR RZ, [UR5+0x14], R3 ;  /* 0x00001403ffff798c */ /* 0x0005e8000b000005 */
[----:B------:R2:W-:Y:S04]  /*36d0*/  ATOMS.OR RZ, [UR5+0x18], R0 ;  /* 0x00001800ffff798c */ /* 0x0005e8000b000005 */
[----:B------:R2:W-:Y:S01]  /*36e0*/  STS [UR6+0x1a0], R4 ;  /* 0x0001a004ff007988 */ /* 0x0005e20008000806 */
[----:B------:R-:W-:Y:S05]  /*36f0*/  BRA `(.L_x_64) ;  /* 0x0000000000107947 */ /* 0x000fea0003800000 */
.L_x_63:
[----:B------:R-:W-:Y:S02]  /*3700*/  MOV R0, 0xffffffff ;  /* 0xffffffff00007802 */ /* 0x000fe40000000f00 */
[----:B------:R-:W-:-:S03]  /*3710*/  MOV R4, 0x3740 ;  /* 0x0000374000047802 */ /* 0x000fc60000000f00 */
[----:B------:R2:W-:Y:S04]  /*3720*/  STS [UR6+0x1a0], R0 ;  /* 0x0001a000ff007988 */ /* 0x0005e80008000806 */
[----:B-12--5:R-:W-:Y:S05]  /*3730*/  CALL.REL.NOINC `($__internal_1_$__cuda_sm10x_tcgen05_guardrail_trap_phase_invalid_during_alloc) ;  /* 0x0000007000b47944 */ /* 0x026fea0003c00000 */
.L_x_64:
[----:B------:R-:W-:Y:S05]  /*3740*/  WARPSYNC.ALL ;  /* 0x0000000000007948 */ /* 0x000fea0003800000 */
[----:B------:R-:W3:Y:S01]  /*3750*/  S2UR UR4, SR_CgaCtaId ;  /* 0x00000000000479c3 */ /* 0x000ee20000008800 */
[----:B------:R-:W-:Y:S01]  /*3760*/  UMOV UR17, 0x400 ;  /* 0x0000040000117882 */ /* 0x000fe20000000000 */
[----:B------:R-:W-:-:S06]  /*3770*/  NOP ;  /* 0x0000000000007918 */ /* 0x000fcc0000000000 */
[----:B------:R-:W-:Y:S06]  /*3780*/  BAR.ARV 0x6, 0xa0 ;  /* 0x0182800000007b1d */ /* 0x000fec0000002000 */
[----:B------:R-:W4:Y:S01]  /*3790*/  LDCU UR5, c[0x0][0x38c] ;  /* 0x00007180ff0577ac */ /* 0x000f220008000800 */
[----:B------:R-:W-:Y:S01]  /*37a0*/  LOP3.LUT R2, R2, 0xffff, RZ, 0xc0, !PT ;  /* 0x0000ffff02027812 */ /* 0x000fe200078ec0ff */
[----:B------:R-:W-:Y:S01]  /*37b0*/  IMAD.MOV.U32 R11, RZ, RZ, 0x1 ;  /* 0x00000001ff0b7424 */ /* 0x000fe200078e00ff */
[----:B------:R-:W-:Y:S01]  /*37c0*/  CS2R R8, SRZ ;  /* 0x0000000000087805 */ /* 0x000fe2000001ff00 */
[----:B------:R-:W1:Y:S01]  /*37d0*/  LDCU UR8, c[0x0][0x38c] ;  /* 0x00007180ff0877ac */ /* 0x000e620008000800 */
[----:B------:R-:W-:Y:S01]  /*37e0*/  R2UR UR19, R2 ;  /* 0x00000000021372ca */ /* 0x000fe200000e0000 */
[----:B------:R-:W-:Y:S01]  /*37f0*/  IMAD.MOV.U32 R10, RZ, RZ, RZ ;  /* 0x000000ffff0a7224 */ /* 0x000fe200078e00ff */
[----:B------:R-:W-:Y:S01]  /*3800*/  UMOV UR22, URZ ;  /* 0x000000ff00167c82 */ /* 0x000fe20008000000 */
[----:B------:R-:W-:Y:S01]  /*3810*/  UMOV UR14, URZ ;  /* 0x000000ff000e7c82 */ /* 0x000fe20008000000 */
[----:B---3--:R-:W-:Y:S01]  /*3820*/  ULEA UR17, UR4, UR17, 0x18 ;  /* 0x0000001104117291 */ /* 0x008fe2000f8ec0ff */
[----:B------:R-:W-:Y:S01]  /*3830*/  UMOV UR26, 0x0 ;  /* 0x00000000001a7882 */ /* 0x000fe20000000000 */
[----:B------:R-:W-:-:S02]  /*3840*/  UMOV UR27, 0x4400490 ;  /* 0x04400490001b7882 */ /* 0x000fc40000000000 */
[----:B------:R-:W-:Y:S02]  /*3850*/  UIADD3 UR6, UPT, UPT, UR17, 0x6400, URZ ;  /* 0x0000640011067890 */ /* 0x000fe4000fffe0ff */
[----:B------:R-:W-:Y:S02]  /*3860*/  UIADD3 UR7, UPT, UPT, UR17, 0x10400, URZ ;  /* 0x0001040011077890 */ /* 0x000fe4000fffe0ff */
[----:B----4-:R-:W-:Y:S01]  /*3870*/  UIADD3 UR5, UPT, UPT, UR5, 0x3f, URZ ;  /* 0x0000003f05057890 */ /* 0x010fe2000fffe0ff */
[----:B--2---:R-:W2:Y:S01]  /*3880*/  LDS R0, [UR17+0x1a0] ;  /* 0x0001a011ff007984 */ /* 0x004ea20008000800 */
[----:B------:R-:W-:Y:S02]  /*3890*/  USHF.R.U32.HI UR6, URZ, 0x4, UR6 ;  /* 0x00000004ff067899 */ /* 0x000fe40008011606 */
[----:B------:R-:W-:Y:S02]  /*38a0*/  USHF.R.S32.HI UR4, URZ, 0x1f, UR5 ;  /* 0x0000001fff047899 */ /* 0x000fe40008011405 */
[----:B------:R-:W-:-:S02]  /*38b0*/  ULOP3.LUT UR6, UR6, 0x3fff, URZ, 0xc0, !UPT ;  /* 0x00003fff06067892 */ /* 0x000fc4000f8ec0ff */
[----:B------:R-:W-:Y:S02]  /*38c0*/  ULEA.HI UR4, UR4, UR5, URZ, 0x6 ;  /* 0x0000000504047291 */ /* 0x000fe4000f8f30ff */
[----:B------:R-:W-:Y:S02]  /*38d0*/  USHF.R.U32.HI UR5, URZ, 0x4, UR7 ;  /* 0x00000004ff057899 */ /* 0x000fe40008011607 */
[----:B------:R-:W-:Y:S02]  /*38e0*/  USHF.R.S32.HI UR28, URZ, 0x6, UR4 ;  /* 0x00000006ff1c7899 */ /* 0x000fe40008011404 */
[----:B------:R-:W-:Y:S02]  /*38f0*/  ULOP3.LUT UR5, UR5, 0x3fff, URZ, 0xc0, !UPT ;  /* 0x00003fff05057892 */ /* 0x000fe4000f8ec0ff */
[----:B------:R-:W-:Y:S02]  /*3900*/  UISETP.LT.AND UP0, UPT, UR28, 0x1, UPT ;  /* 0x000000011c00788c */ /* 0x000fe4000bf01270 */
[----:B------:R-:W-:-:S02]  /*3910*/  ULOP3.LUT UR20, UR6, 0x10000, URZ, 0xfc, !UPT ;  /* 0x0001000006147892 */ /* 0x000fc4000f8efcff */
[----:B------:R-:W-:Y:S02]  /*3920*/  USEL UR29, UR28, 0x1, !UP0 ;  /* 0x000000011c1d7887 */ /* 0x000fe4000c000000 */
[----:B------:R-:W-:Y:S02]  /*3930*/  ULOP3.LUT UR21, UR5, 0x10000, URZ, 0xfc, !UPT ;  /* 0x0001000005157892 */ /* 0x000fe4000f8efcff */
[----:B------:R-:W-:Y:S02]  /*3940*/  UIADD3 UR29, UPT, UPT, -UR29, URZ, URZ ;  /* 0x000000ff1d1d7290 */ /* 0x000fe4000fffe1ff */
[----:B-1----:R-:W-:Y:S01]  /*3950*/  UISETP.GE.AND UP4, UPT, UR8, 0x1, UPT ;  /* 0x000000010800788c */ /* 0x002fe2000bf86270 */
[----:B------:R-:W-:Y:S01]  /*3960*/  UMOV UR24, 0x0 ;  /* 0x0000000000187882 */ /* 0x000fe20000000000 */
[----:B------:R-:W-:Y:S01]  /*3970*/  UMOV UR25, 0x4400490 ;  /* 0x0440049000197882 */ /* 0x000fe20000000000 */
[----:B--2---:R-:W-:-:S15]  /*3980*/  R2UR UR30, R0 ;  /* 0x00000000001e72ca */ /* 0x004fde00000e0000 */
.L_x_73:
[----:B------:R-:W-:Y:S02]  /*3990*/  LEA R0, R10, UR17, 0x3 ;  /* 0x000000110a007c11 */ /* 0x000fe4000f8e18ff */
[----:B------:R-:W-:Y:S02]  /*39a0*/  SHF.L.U32 R5, R9, 0x1f, RZ ;  /* 0x0000001f09057819 */ /* 0x000fe400000006ff */
[----:B------:R-:W-:Y:S01]  /*39b0*/  PLOP3.LUT P0, PT, PT, PT, UP4, 0x80, 0x8 ;  /* 0x000000000008781c */ /* 0x000fe20003f0f048 */
[----:B------:R-:W-:Y:S01]  /*39c0*/  VIADD R3, R0, 0x100 ;  /* 0x0000010000037836 */ /* 0x000fe20000000000 */
[----:B-1----:R-:W1:Y:S02]  /*39d0*/  SYNCS.PHASECHK.TRANS64.TRYWAIT P1, [R0+URZ+0xf0], R5 ;  /* 0x0000f005000075a7 */ /* 0x002e6400080211ff */
[----:B-1-3--:R-:W-:Y:S09]  /*39e0*/  @!P1 BRA `(.L_x_67) ;  /* 0x00000068000c9947 */ /* 0x00aff20003800000 */
.L_x_166:
[----:B------:R-:W-:Y:S01]  /*39f0*/  LEA R4, R10, UR17, 0x4 ;  /* 0x000000110a047c11 */ /* 0x000fe2000f8e20ff */
[----:B------:R-:W-:Y:S01]  /*3a00*/  @UP4 ULEA UR4, UR14, UR17, 0x3 ;  /* 0x000000110e044291 */ /* 0x000fe2000f8e18ff */
[----:B------:R-:W-:Y:S01]  /*3a10*/  PLOP3.LUT P2, PT, PT, PT, PT, 0x80, 0x8 ;  /* 0x000000000008781c */ /* 0x000fe20003f4f070 */
[----:B------:R-:W-:Y:S01]  /*3a20*/  ULEA UR23, UR22, UR17, 0x3 ;  /* 0x0000001116177291 */ /* 0x000fe2000f8e18ff */
[----:B------:R-:W-:Y:S02]  /*3a30*/  PRMT R3, RZ, 0x654, R3 ;  /* 0x00000654ff037816 */ /* 0x000fe40000000003 */
[----:B-1----:R-:W1:Y:S01]  /*3a40*/  LDS.128 R4, [R4+0x180] ;  /* 0x0001800004047984 */ /* 0x002e620000000c00 */
[----:B------:R-:W-:Y:S02]  /*3a50*/  @P0 SHF.L.U32 R2, R8, 0x1f, RZ ;  /* 0x0000001f08020819 */ /* 0x000fe400000006ff */
[----:B------:R-:W-:Y:S01]  /*3a60*/  SHF.L.U32 R0, R11, 0x1f, RZ ;  /* 0x0000001f0b007819 */ /* 0x000fe200000006ff */
[----:B------:R-:W-:Y:S01]  /*3a70*/  @!PT LDS RZ, [RZ] ;  /* 0x00000000fffff984 */ /* 0x000fe20000000800 */
[----:B------:R-:W-:Y:S01]  /*3a80*/  @!PT LDS RZ, [RZ] ;  /* 0x00000000fffff984 */ /* 0x000fe20000000800 */
[----:B------:R-:W-:Y:S01]  /*3a90*/  @!PT LDS RZ, [RZ] ;  /* 0x00000000fffff984 */ /* 0x000fe20000000800 */
[----:B------:R-:W-:Y:S01]  /*3aa0*/  @!PT LDS RZ, [RZ] ;  /* 0x00000000fffff984 */ /* 0x000fe20000000800 */
[----:B------:R2:W-:Y:S06]  /*3ab0*/  MEMBAR.ALL.CTA ;  /* 0x0000000000007992 */ /* 0x0005ec0000008000 */
[----:B--2---:R-:W2:Y:S02]  /*3ac0*/  FENCE.VIEW.ASYNC.S ;  /* 0x00000000000073c6 */ /* 0x004ea40000000000 */
[----:B--2---:R2:W-:Y:S01]  /*3ad0*/  SYNCS.ARRIVE.TRANS64.RED.A1T0 RZ, [R3+URZ], RZ ;  /* 0x000000ff03ff79a7 */ /* 0x0045e200081004ff */
[----:B------:R2:W3:Y:S01]  /*3ae0*/  @P0 SYNCS.PHASECHK.TRANS64.TRYWAIT P2, [UR4], R2 ;  /* 0x00000002ff0005a7 */ /* 0x0004e20008041104 */
[----:B------:R-:W-:Y:S01]  /*3af0*/  ULEA.HI UR4, UR22, UR22, URZ, 0x1 ;  /* 0x0000001616047291 */ /* 0x000fe2000f8f08ff */
[----:B-1----:R-:W-:-:S03]  /*3b00*/  LOP3.LUT P1, RZ, R6, 0x1, RZ, 0xc0, !PT ;  /* 0x0000000106ff7812 */ /* 0x002fc6000782c0ff */
[----:B------:R-:W-:Y:S02]  /*3b10*/  USHF.L.U32 UR18, UR4, 0x7, URZ ;  /* 0x0000000704127899 */ /* 0x000fe400080006ff */
[----:B------:R-:W-:Y:S02]  /*3b20*/  ULOP3.LUT UR4, UR4, 0xffe, URZ, 0xc0, !UPT ;  /* 0x00000ffe04047892 */ /* 0x000fe4000f8ec0ff */
[----:B------:R-:W-:Y:S02]  /*3b30*/  ULOP3.LUT UR18, UR18, 0xffffff00, URZ, 0xc0, !UPT ;  /* 0xffffff0012127892 */ /* 0x000fe4000f8ec0ff */
[----:B------:R-:W-:Y:S02]  /*3b40*/  UIADD3 UR4, UPT, UPT, -UR4, UR22, URZ ;  /* 0x0000001604047290 */ /* 0x000fe4000fffe1ff */
[----:B------:R-:W-:Y:S01]  /*3b50*/  UIADD3 UR18, UPT, UPT, UR30, UR18, URZ ;  /* 0x000000121e127290 */ /* 0x000fe2000fffe0ff */
[----:B------:R-:W1:Y:S03]  /*3b60*/  SYNCS.PHASECHK.TRANS64.TRYWAIT P0, [UR23+0x130], R0 ;  /* 0x00013000ff0075a7 */ /* 0x000e660008001117 */
[----:B------:R-:W-:Y:S01]  /*3b70*/  ULEA UR18, UR4, UR18, 0x14 ;  /* 0x0000001204127291 */ /* 0x000fe2000f8ea0ff */
[----:B-123--:R-:W-:Y:S11]  /*3b80*/  @!P0 BRA `(.L_x_68) ;  /* 0x0000006400b88947 */ /* 0x00eff60003800000 */
.L_x_168:
[----:B------:R-:W-:Y:S01]  /*3b90*/  IADD3 R10, PT, PT, R10, 0x1, RZ ;  /* 0x000000010a0a7810 */ /* 0x000fe20007ffe0ff */
[----:B------:R-:W-:Y:S06]  /*3ba0*/  BRA.U !UP4, `(.L_x_69) ;  /* 0x000000010c987547 */ /* 0x000fec000b800000 */
[----:B------:R-:W-:Y:S01]  /*3bb0*/  UPLOP3.LUT UP2, UPT, UPT, UPT, UPT, 0x40, 0x4 ;  /* 0x000000000004789c */ /* 0x000fe20003f4e870 */
[----:B------:R-:W-:Y:S01]  /*3bc0*/  UMOV UR16, UR29 ;  /* 0x0000001d00107c82 */ /* 0x000fe20008000000 */
[----:B------:R-:W-:Y:S01]  /*3bd0*/  UMOV UR15, UR28 ;  /* 0x0000001c000f7c82 */ /* 0x000fe20008000000 */
[----:B------:R-:W-:-:S08]  /*3be0*/  UMOV UR6, UR14 ;  /* 0x0000000e00067c82 */ /* 0x000fd00008000000 */
.L_x_72:
[----:B------:R-:W-:Y:S02]  /*3bf0*/  UIADD3 UR16, UPT, UPT, UR16, 0x1, URZ ;  /* 0x0000000110107890 */ /* 0x000fe4000fffe0ff */
[----:B--2---:R-:W-:Y:S02]  /*3c00*/  ULEA UR5, UR6, UR17, 0x3 ;  /* 0x0000001106057291 */ /* 0x004fe4000f8e18ff */
[----:B------:R-:W-:Y:S01]  /*3c10*/  UISETP.NE.AND UP3, UPT, UR16, URZ, UPT ;  /* 0x000000ff1000728c */ /* 0x000fe2000bf65270 */
[----:B---3--:R-:W-:Y:S10]  /*3c20*/  @P2 BRA `(.L_x_70) ;  /* 0x00000000000c2947 */ /* 0x008ff40003800000 */
[----:B-1----:R-:W-:Y:S04]  /*3c30*/  SHF.L.U32 R3, R8, 0x1f, RZ ;  /* 0x0000001f08037819 */ /* 0x002fe800000006ff */
[----:B------:R-:W1:Y:S02]  /*3c40*/  SYNCS.PHASECHK.TRANS64.TRYWAIT P0, [UR5], R3 ;  /* 0x00000003ff0075a7 */ /* 0x000e640008001105 */
[----:B-1----:R-:W-:Y:S05]  /*3c50*/  @!P0 BRA `(.L_x_71) ;  /* 0x00000064009c8947 */ /* 0x002fea0003800000 */
.L_x_70:
[----:B------:R-:W-:Y:S01]  /*3c60*/  UISETP.NE.AND UP0, UPT, UR15, 0x1, UPT ;  /* 0x000000010f00788c */ /* 0x000fe2000bf05270 */
[----:B------:R-:W-:Y:S01]  /*3c70*/  PLOP3.LUT P2, PT, PT, PT, PT, 0x80, 0x8 ;  /* 0x000000000008781c */ /* 0x000fe20003f4f070 */
[----:B------:R-:W-:Y:S02]  /*3c80*/  UIADD3 UR4, UPT, UPT, UR6, 0x1, URZ ;  /* 0x0000000106047890 */ /* 0x000fe4000fffe0ff */
[----:B------:R-:W-:Y:S02]  /*3c90*/  ULEA UR12, UR6, UR21, 0xa ;  /* 0x00000015060c7291 */ /* 0x000fe4000f8e50ff */
[----:B------:R-:W-:Y:S01]  /*3ca0*/  UISETP.NE.AND UP1, UPT, UR4, 0xa, UPT ;  /* 0x0000000a0400788c */ /* 0x000fe2000bf25270 */
[----:B------:R-:W-:Y:S01]  /*3cb0*/  PLOP3.LUT P0, PT, PT, PT, UP0, 0x80, 0x8 ;  /* 0x000000000008781c */ /* 0x000fe20003f0f008 */
[----:B------:R-:W-:Y:S02]  /*3cc0*/  UIADD3 UR10, UPT, UPT, UR12, 0x2, URZ ;  /* 0x000000020c0a7890 */ /* 0x000fe4000fffe0ff */
[----:B------:R-:W-:Y:S02]  /*3cd0*/  USEL UR7, URZ, 0x1, UP1 ;  /* 0x00000001ff077887 */ /* 0x000fe40008800000 */
[----:B------:R-:W-:Y:S02]  /*3ce0*/  USEL UR14, UR4, URZ, UP1 ;  /* 0x000000ff040e7287 */ /* 0x000fe40008800000 */
[----:B------:R-:W-:Y:S02]  /*3cf0*/  UIADD3 UR15, UPT, UPT, UR15, -0x1, URZ ;  /* 0xffffffff0f0f7890 */ /* 0x000fe4000fffe0ff */
[----:B------:R-:W-:Y:S01]  /*3d00*/  @UP0 ULEA UR4, UR14, UR17, 0x3 ;  /* 0x000000110e040291 */ /* 0x000fe2000f8e18ff */
[----:B------:R-:W-:Y:S01]  /*3d10*/  LOP3.LUT R8, R8, UR7, RZ, 0x3c, !PT ;  /* 0x0000000708087c12 */ /* 0x000fe2000f8e3cff */
[----:B------:R-:W-:Y:S01]  /*3d20*/  UIADD3 UR7, UPT, UPT, UR5, 0x50, URZ ;  /* 0x0000005005077890 */ /* 0x000fe2000fffe0ff */
[----:B------:R-:W-:Y:S02]  /*3d30*/  UMOV UR13, 0x80004020 ;  /* 0x80004020000d7882 */ /* 0x000fe40000000000 */
[----:B-1----:R-:W-:Y:S01]  /*3d40*/  @P0 SHF.L.U32 R0, R8, 0x1f, RZ ;  /* 0x0000001f08000819 */ /* 0x002fe200000006ff */
[----:B------:R-:W-:Y:S01]  /*3d50*/  UMOV UR5, 0x80004020 ;  /* 0x8000402000057882 */ /* 0x000fe20000000000 */
[----:B------:R-:W-:Y:S01]  /*3d60*/  UMOV UR11, 0x80004020 ;  /* 0x80004020000b7882 */ /* 0x000fe20000000000 */
[----:B------:R-:W-:Y:S01]  /*3d70*/  UMOV UR9, 0x80004020 ;  /* 0x8000402000097882 */ /* 0x000fe20000000000 */
[----:B------:R2:W3:Y:S01]  /*3d80*/  @P0 SYNCS.PHASECHK.TRANS64.TRYWAIT P2, [UR4], R0 ;  /* 0x00000000ff0005a7 */ /* 0x0004e20008041104 */
[----:B------:R-:W-:Y:S03]  /*3d90*/  ULEA UR4, UR6, UR20, 0x8 ;  /* 0x0000001406047291 */ /* 0x000fe6000f8e40ff */
[----:B------:R-:W-:Y:S01]  /*3da0*/  UMOV UR6, UR14 ;  /* 0x0000000e00067c82 */ /* 0x000fe20008000000 */
[----:B------:R-:W-:Y:S05]  /*3db0*/  UIADD3 UR8, UPT, UPT, UR4, 0x2, URZ ;  /* 0x0000000204087890 */ /* 0x000fea000fffe0ff */
[----:B------:R2:W-:Y:S01]  /*3dc0*/  UTCQMMA gdesc[UR4], gdesc[UR12], tmem[UR18], tmem[UR26], idesc[UR27], UP2 ;  /* 0x00ff1a0c040075ea */ /* 0x0005e20009000312 */
[----:B------:R-:W-:Y:S03]  /*3dd0*/  UPLOP3.LUT UP2, UPT, UPT, UPT, UPT, 0x80, 0x8 ;  /* 0x000000000008789c */ /* 0x000fe60003f4f070 */
[----:B------:R2:W-:Y:S01]  /*3de0*/  UTCQMMA gdesc[UR8], gdesc[UR10], tmem[UR18], tmem[UR24], idesc[UR25], UPT ;  /* 0x00ff180a080075ea */ /* 0x0005e2000b800312 */
[----:B------:R2:W-:Y:S01]  /*3df0*/  UTCBAR.MULTICAST [UR7], URZ, UR19 ;  /* 0x000000ff070073e9 */ /* 0x0005e20008000813 */
[----:B------:R-:W-:Y:S06]  /*3e00*/  BRA.U UP3, `(.L_x_72) ;  /* 0xfffffffd03787547 */ /* 0x000fec000b83ffff */
.L_x_69:
[----:B--2---:R-:W-:Y:S01]  /*3e10*/  UIADD3 UR4, UPT, UPT, UR22, 0x1, URZ ;  /* 0x0000000116047890 */ /* 0x004fe2000fffe0ff */
[C---:B------:R-:W-:Y:S01]  /*3e20*/  ISETP.NE.AND P0, PT, R10.reuse, 0x2, PT ;  /* 0x000000020a00780c */ /* 0x040fe20003f05270 */
[----:B------:R-:W-:Y:S02]  /*3e30*/  UIADD3 UR5, UPT, UPT, UR23, 0x110, URZ ;  /* 0x0000011017057890 */ /* 0x000fe4000fffe0ff */
[----:B------:R-:W-:Y:S01]  /*3e40*/  UISETP.NE.AND UP0, UPT, UR4, 0x4, UPT ;  /* 0x000000040400788c */ /* 0x000fe2000bf05270 */
[----:B-1----:R-:W-:Y:S02]  /*3e50*/  SEL R0, RZ, 0x1, P0 ;  /* 0x00000001ff007807 */ /* 0x002fe40000000000 */
[----:B------:R-:W-:Y:S01]  /*3e60*/  SEL R10, R10, RZ, P0 ;  /* 0x000000ff0a0a7207 */ /* 0x000fe20000000000 */
[----:B------:R-:W-:Y:S01]  /*3e70*/  USEL UR6, URZ, 0x1, UP0 ;  /* 0x00000001ff067887 */ /* 0x000fe20008000000 */
[----:B------:R-:W-:Y:S01]  /*3e80*/  LOP3.LUT R9, R9, R0, RZ, 0x3c, !PT ;  /* 0x0000000009097212 */ /* 0x000fe200078e3cff */
[----:B------:R-:W-:Y:S01]  /*3e90*/  USEL UR22, UR4, URZ, UP0 ;  /* 0x000000ff04167287 */ /* 0x000fe20008000000 */
[----:B------:R1:W-:Y:S03]  /*3ea0*/  UTCBAR [UR5], URZ ;  /* 0x000000ff050073e9 */ /* 0x0003e600080000ff */
[----:B------:R-:W-:Y:S01]  /*3eb0*/  LOP3.LUT R11, R11, UR6, RZ, 0x3c, !PT ;  /* 0x000000060b0b7c12 */ /* 0x000fe2000f8e3cff */
[----:B------:R-:W-:Y:S07]  /*3ec0*/  @P1 BRA `(.L_x_73) ;  /* 0xfffffff800b01947 */ /* 0x000fee000383ffff */
[----:B------:R-:W2:Y:S01]  /*3ed0*/  S2UR UR8, SR_CgaCtaId ;  /* 0x00000000000879c3 */ /* 0x000ea20000008800 */
[----:B------:R-:W-:Y:S01]  /*3ee0*/  ELECT P0, URZ, PT ;  /* 0x0000000000ff782f */ /* 0x000fe20003800000 */
[----:B------:R-:W-:Y:S01]  /*3ef0*/  IMAD.MOV.U32 R0, RZ, RZ, 0x1 ;  /* 0x00000001ff007424 */ /* 0x000fe200078e00ff */
[----:B------:R-:W-:Y:S01]  /*3f00*/  UIADD3 UR17, UPT, UPT, UR17, 0x130, URZ ;  /* 0x0000013011117890 */ /* 0x000fe2000fffe0ff */
[----:B------:R-:W-:Y:S01]  /*3f10*/  SHF.L.U32 R3, R11, 0x1f, RZ ;  /* 0x0000001f0b037819 */ /* 0x000fe200000006ff */
[----:B------:R-:W-:-:S03]  /*3f20*/  UMOV UR4, 0x40 ;  /* 0x0000004000047882 */ /* 0x000fc60000000000 */
[----:B------:R-:W-:Y:S01]  /*3f30*/  UVIRTCOUNT.DEALLOC.SMPOOL 0x80 ;  /* 0x000000800000784c */ /* 0x000fe20000000000 */
[----:B--2---:R-:W-:Y:S02]  /*3f40*/  ULEA UR8, UR8, UR4, 0x18 ;  /* 0x0000000408087291 */ /* 0x004fe4000f8ec0ff */
[----:B------:R-:W-:-:S07]  /*3f50*/  ULEA UR4, UR22, UR17, 0x3 ;  /* 0x0000001116047291 */ /* 0x000fce000f8e18ff */
[----:B------:R2:W-:Y:S02]  /*3f60*/  @P0 STS.U8 [UR8+0x1c], R0 ;  /* 0x00001c00ff000988 */ /* 0x0005e40008000008 */
[----:B------:R-:W4:Y:S02]  /*3f70*/  SYNCS.PHASECHK.TRANS64.TRYWAIT P0, [UR4], R3 ;  /* 0x00000003ff0075a7 */ /* 0x000f240008001104 */
[----:B--2-4-:R-:W-:Y:S05]  /*3f80*/  @!P0 BRA `(.L_x_74) ;  /* 0x0000006000e88947 */ /* 0x014fea0003800000 */
.L_x_171:
[----:B------:R-:W-:-:S04]  /*3f90*/  UIADD3 UR4, UPT, UPT, UR22, 0x1, URZ ;  /* 0x0000000116047890 */ /* 0x000fc8000fffe0ff */
[----:B------:R-:W-:-:S04]  /*3fa0*/  UISETP.NE.AND UP0, UPT, UR4, 0x4, UPT ;  /* 0x000000040400788c */ /* 0x000fc8000bf05270 */
[----:B------:R-:W-:Y:S02]  /*3fb0*/  USEL UR6, URZ, 0x1, UP0 ;  /* 0x00000001ff067887 */ /* 0x000fe40008000000 */
[----:B------:R-:W-:-:S04]  /*3fc0*/  USEL UR4, UR4, URZ, UP0 ;  /* 0x000000ff04047287 */ /* 0x000fc80008000000 */
[----:B-1----:R-:W-:Y:S01]  /*3fd0*/  ULEA UR5, UR4, UR17, 0x3 ;  /* 0x0000001104057291 */ /* 0x002fe2000f8e18ff */
[----:B------:R-:W-:-:S04]  /*3fe0*/  LOP3.LUT R2, R11, UR6, RZ, 0x3c, !PT ;  /* 0x000000060b027c12 */ /* 0x000fc8000f8e3cff */
[----:B--2---:R-:W-:-:S04]  /*3ff0*/  SHF.L.U32 R3, R2, 0x1f, RZ ;  /* 0x0000001f02037819 */ /* 0x004fc800000006ff */
[----:B------:R-:W1:Y:S02]  /*4000*/  SYNCS.PHASECHK.TRANS64.TRYWAIT P0, [UR5], R3 ;  /* 0x00000003ff0075a7 */ /* 0x000e640008001105 */
[----:B-1----:R-:W-:Y:S05]  /*4010*/  @!P0 BRA `(.L_x_75) ;  /* 0x0000006000dc8947 */ /* 0x002fea0003800000 */
.L_x_173:
        /* <DEDUP_REMOVED lines=9> */
.L_x_175:
[----:B------:R-:W-:-:S04]  /*40b0*/  UIADD3 UR4, UPT, UPT, UR4, 0x1, URZ ;  /* 0x0000000104047890 */ /* 0x000fc8000fffe0ff */
[----:B------:R-:W-:-:S04]  /*40c0*/  UISETP.NE.AND UP0, UPT, UR4, 0x4, UPT ;  /* 0x000000040400788c */ /* 0x000fc8000bf05270 */
[----:B------:R-:W-:Y:S02]  /*40d0*/  USEL UR5, URZ, 0x1, UP0 ;  /* 0x00000001ff057887 */ /* 0x000fe40008000000 */
[----:B------:R-:W-:-:S04]  /*40e0*/  USEL UR4, UR4, URZ, UP0 ;  /* 0x000000ff04047287 */ /* 0x000fc80008000000 */
[----:B------:R-:W-:Y:S01]  /*40f0*/  ULEA UR4, UR4, UR17, 0x3 ;  /* 0x0000001104047291 */ /* 0x000fe2000f8e18ff */
[----:B-1----:R-:W-:-:S04]  /*4100*/  LOP3.LUT R3, R2, UR5, RZ, 0x3c, !PT ;  /* 0x0000000502037c12 */ /* 0x002fc8000f8e3cff */
[----:B------:R-:W-:-:S04]  /*4110*/  SHF.L.U32 R3, R3, 0x1f, RZ ;  /* 0x0000001f03037819 */ /* 0x000fc800000006ff */
[----:B------:R-:W1:Y:S02]  /*4120*/  SYNCS.PHASECHK.TRANS64.TRYWAIT P0, [UR4], R3 ;  /* 0x00000003ff0075a7 */ /* 0x000e640008001104 */
[----:B-1----:R-:W-:Y:S05]  /*4130*/  @!P0 BRA `(.L_x_77) ;  /* 0x0000006000c48947 */ /* 0x002fea0003800000 */
.L_x_177:
[----:B------:R-:W-:Y:S01]  /*4140*/  NOP ;  /* 0x0000000000007918 */ /* 0x000fe20000000000 */
[----:B-1----:R-:W1:Y:S01]  /*4150*/  LDS R0, [UR8+0x14] ;  /* 0x00001408ff007984 */ /* 0x002e620008000800 */
[----:B------:R-:W-:Y:S01]  /*4160*/  ULOP3.LUT UR4, UR30, 0xffff, URZ, 0xc0, !UPT ;  /* 0x0000ffff1e047892 */ /* 0x000fe2000f8ec0ff */
[----:B------:R-:W-:Y:S01]  /*4170*/  UMOV UR5, 0xffff ;  /* 0x0000ffff00057882 */ /* 0x000fe20000000000 */
[----:B------:R-:W-:Y:S02]  /*4180*/  UMOV UR6, 0x1 ;  /* 0x0000000100067882 */ /* 0x000fe40000000000 */
[----:B------:R-:W-:-:S04]  /*4190*/  USHF.R.U32.HI UR4, URZ, 0x5, UR4 ;  /* 0x00000005ff047899 */ /* 0x000fc80008011604 */
[----:B------:R-:W-:Y:S02]  /*41a0*/  USHF.L.U32 UR5, UR5, UR4, URZ ;  /* 0x0000000405057299 */ /* 0x000fe400080006ff */
[----:B------:R-:W-:-:S04]  /*41b0*/  USHF.L.U32 UR4, UR6, UR4, URZ ;  /* 0x0000000406047299 */ /* 0x000fc800080006ff */
[----:B-1----:R-:W-:-:S04]  /*41c0*/  LOP3.LUT R0, R0, UR5, RZ, 0xc0, !PT ;  /* 0x0000000500007c12 */ /* 0x002fc8000f8ec0ff */
[----:B------:R-:W-:-:S13]  /*41d0*/  ISETP.NE.AND P0, PT, R0, UR5, PT ;  /* 0x0000000500007c0c */ /* 0x000fda000bf05270 */
[----:B------:R-:W-:Y:S05]  /*41e0*/  @P0 BRA `(.L_x_78) ;  /* 0x0000000000580947 */ /* 0x000fea0003800000 */
[----:B------:R-:W1:Y:S02]  /*41f0*/  LDS R0, [UR8+0x18] ;  /* 0x00001808ff007984 */ /* 0x000e640008000800 */
[----:B-1----:R-:W-:-:S04]  /*4200*/  LOP3.LUT R0, R0, UR4, RZ, 0xc0, !PT ;  /* 0x0000000400007c12 */ /* 0x002fc8000f8ec0ff */
[----:B------:R-:W-:-:S13]  /*4210*/  ISETP.NE.AND P0, PT, R0, UR4, PT ;  /* 0x0000000400007c0c */ /* 0x000fda000bf05270 */
[----:B------:R-:W-:Y:S05]  /*4220*/  @P0 BRA `(.L_x_79) ;  /* 0x00000000003c0947 */ /* 0x000fea0003800000 */
[----:B------:R-:W1:Y:S01]  /*4230*/  S2R R2, SR_LANEID ;  /* 0x0000000000027919 */ /* 0x000e620000000000 */
[----:B------:R-:W-:Y:S01]  /*4240*/  ULOP3.LUT UR5, URZ, UR5, URZ, 0x33, !UPT ;  /* 0x00000005ff057292 */ /* 0x000fe2000f8e33ff */
[----:B------:R-:W-:Y:S01]  /*4250*/  LOP3.LUT R4, RZ, UR4, RZ, 0x33, !PT ;  /* 0x00000004ff047c12 */ /* 0x000fe2000f8e33ff */
[----:B------:R-:W-:Y:S02]  /*4260*/  VOTEU.ANY UR4, UPT, PT ;  /* 0x0000000000047886 */ /* 0x000fe400038e0100 */
[----:B------:R-:W-:Y:S01]  /*4270*/  UFLO.U32 UR4, UR4 ;  /* 0x00000004000472bd */ /* 0x000fe200080e0000 */
[----:B------:R-:W2:Y:S01]  /*4280*/  REDUX UR6, R4 ;  /* 0x00000000040673c4 */ /* 0x000ea20000000000 */
[----:B------:R-:W-:-:S06]  /*4290*/  IMAD.U32 R0, RZ, RZ, UR5 ;  /* 0x00000005ff007e24 */ /* 0x000fcc000f8e00ff */
[----:B------:R4:W-:Y:S01]  /*42a0*/  UTCATOMSWS.AND URZ, UR5 ;  /* 0x0000000500ff79e3 */ /* 0x0009e20008000000 */
[----:B------:R-:W3:Y:S01]  /*42b0*/  REDUX UR7, R0 ;  /* 0x00000000000773c4 */ /* 0x000ee20000000000 */
[----:B-1----:R-:W-:Y:S01]  /*42c0*/  ISETP.EQ.U32.AND P0, PT, R2, UR4, PT ;  /* 0x0000000402007c0c */ /* 0x002fe2000bf02070 */
[----:B--2---:R-:W-:Y:S01]  /*42d0*/  IMAD.U32 R2, RZ, RZ, UR6 ;  /* 0x00000006ff027e24 */ /* 0x004fe2000f8e00ff */
[----:B---3--:R-:W-:-:S11]  /*42e0*/  MOV R3, UR7 ;  /* 0x0000000700037c02 */ /* 0x008fd60008000f00 */
[----:B------:R4:W-:Y:S04]  /*42f0*/  @P0 ATOMS.AND RZ, [UR8+0x14], R3 ;  /* 0x00001403ffff098c */ /* 0x0009e8000a800008 */
[----:B------:R4:W-:Y:S01]  /*4300*/  @P0 ATOMS.AND RZ, [UR8+0x18], R2 ;  /* 0x00001802ffff098c */ /* 0x0009e2000a800008 */
[----:B------:R-:W-:Y:S05]  /*4310*/  BRA `(.L_x_80) ;  /* 0x0000000000147947 */ /* 0x000fea0003800000 */
.L_x_79:
[----:B------:R-:W-:Y:S02]  /*4320*/  MOV R2, 0x4340 ;  /* 0x0000434000027802 */ /* 0x000fe40000000f00 */
[----:B---3-5:R-:W-:Y:S05]  /*4330*/  CALL.REL.NOINC `($__internal_0_$__cuda_sm10x_tcgen05_guardrail_trap_col_being_dealloced_not_returned_by_alloc) ;  /* 0x0000006400a87944 */ /* 0x028fea0003c00000 */
[----:B------:R-:W-:Y:S05]  /*4340*/  BRA `(.L_x_80) ;  /* 0x0000000000087947 */ /* 0x000fea0003800000 */
.L_x_78:
[----:B------:R-:W-:Y:S02]  /*4350*/  MOV R2, 0x4370 ;  /* 0x0000437000027802 */ /* 0x000fe40000000f00 */
[----:B---3-5:R-:W-:Y:S05]  /*4360*/  CALL.REL.NOINC `($__internal_2_$__cuda_sm10x_tcgen05_guardrail_trap_unallocated_columns_being_dealloced) ;  /* 0x0000006400b47944 */ /* 0x028fea0003c00000 */
.L_x_80:
[----:B------:R-:W-:Y:S01]  /*4370*/  NOP ;  /* 0x0000000000007918 */ /* 0x000fe20000000000 */
[----:B----4-:R-:W-:Y:S05]  /*4380*/  EXIT ;  /* 0x000000000000794d */ /* 0x010fea0003800000 */
.L_x_62:
[----:B------:R-:W-:-:S09]  /*4390*/  UISETP.NE.OR UP0, UPT, UR17, 0x3, !UP5 ;  /* 0x000000031100788c */ /* 0x000fd2000ef05670 */
[----:B------:R-:W-:Y:S05]  /*43a0*/  BRA.U UP0, `(.L_x_81) ;  /* 0x0000001100547547 */ /* 0x000fea000b800000 */
[----:B------:R-:W2:Y:S01]  /*43b0*/  S2UR UR10, SR_CgaCtaId ;  /* 0x00000000000a79c3 */ /* 0x000ea20000008800 */
[----:B------:R-:W3:Y:S01]  /*43c0*/  LDCU UR31, c[0x0][0x370] ;  /* 0x00006e00ff1f77ac */ /* 0x000ee20008000800 */
[----:B------:R-:W-:Y:S02]  /*43d0*/  HFMA2 R13, -RZ, RZ, 0, 0 ;  /* 0x00000000ff0d7431 */ /* 0x000fe400000001ff */
[----:B------:R-:W-:Y:S01]  /*43e0*/  IMAD.MOV.U32 R15, RZ, RZ, 0x1 ;  /* 0x00000001ff0f7424 */ /* 0x000fe200078e00ff */
[----:B------:R-:W-:Y:S01]  /*43f0*/  MOV R7, 0x1000 ;  /* 0x0000100000077802 */ /* 0x000fe20000000f00 */
[----:B------:R-:W3:Y:S01]  /*4400*/  LDCU.128 UR44, c[0x0][0xb10] ;  /* 0x00016200ff2c77ac */ /* 0x000ee20008000c00 */
[----:B------:R-:W-:Y:S01]  /*4410*/  IMAD.MOV.U32 R14, RZ, RZ, RZ ;  /* 0x000000ffff0e7224 */ /* 0x000fe200078e00ff */
[----:B------:R-:W4:Y:S01]  /*4420*/  LDC.64 R16, c[0x0][0x348] ;  /* 0x0000d200ff107b82 */ /* 0x000f220000000a00 */
[----:B------:R-:W1:Y:S01]  /*4430*/  LDCU UR30, c[0x0][0x374] ;  /* 0x00006e80ff1e77ac */ /* 0x000e620008000800 */
[----:B------:R-:W2:Y:S06]  /*4440*/  LDCU UR15, c[0x0][0xb0c] ;  /* 0x00016180ff0f77ac */ /* 0x000eac0008000800 */
[----:B------:R-:W4:Y:S01]  /*4450*/  LDC.64 R2, c[0x0][0x888] ;  /* 0x00022200ff027b82 */ /* 0x000f220000000a00 */
[----:B------:R-:W4:Y:S01]  /*4460*/  LDCU UR49, c[0x0][0xb20] ;  /* 0x00016400ff3177ac */ /* 0x000f220008000800 */
[----:B------:R-:W4:Y:S06]  /*4470*/  LDCU UR4, c[0x0][0xb30] ;  /* 0x00016600ff0477ac */ /* 0x000f2c0008000800 */
[----:B------:R-:W4:Y:S01]  /*4480*/  LDC.64 R4, c[0x0][0x890] ;  /* 0x00022400ff047b82 */ /* 0x000f220000000a00 */
[----:B------:R-:W-:Y:S01]  /*4490*/  UMOV UR21, 0x400 ;  /* 0x0000040000157882 */ /* 0x000fe20000000000 */
[----:B---3--:R-:W-:-:S02]  /*44a0*/  UIMAD.WIDE.U32 UR6, UR31, UR44, URZ ;  /* 0x0000002c1f0672a5 */ /* 0x008fc4000f8e00ff */
[----:B-1----:R-:W-:Y:S02]  /*44b0*/  UIMAD.WIDE.U32 UR8, UR30, UR47, URZ ;  /* 0x0000002f1e0872a5 */ /* 0x002fe4000f8e00ff */
[----:B--2---:R-:W-:Y:S02]  /*44c0*/  ULEA UR21, UR10, UR21, 0x18 ;  /* 0x000000150a157291 */ /* 0x004fe4000f8ec0ff */
[----:B------:R-:W-:Y:S02]  /*44d0*/  UPLOP3.LUT UP3, UPT, UPT, UPT, UPT, 0x40, 0x4 ;  /* 0x000000000004789c */ /* 0x000fe40003f6e870 */
[----:B------:R-:W-:Y:S02]  /*44e0*/  UIADD3 UR37, UPT, UPT, UR21, 0xb8, URZ ;  /* 0x000000b815257890 */ /* 0x000fe4000fffe0ff */
[----:B------:R-:W-:Y:S02]  /*44f0*/  UIADD3 UR33, UPT, UPT, UR21, 0xa0, URZ ;  /* 0x000000a015217890 */ /* 0x000fe4000fffe0ff */
[----:B------:R-:W-:-:S02]  /*4500*/  UIADD3 UR25, UPT, UPT, UR21, 0xa8, URZ ;  /* 0x000000a815197890 */ /* 0x000fc4000fffe0ff */
[----:B------:R-:W-:Y:S01]  /*4510*/  UIADD3 UR17, UPT, UPT, UR21, 0xb0, URZ ;  /* 0x000000b015117890 */ /* 0x000fe2000fffe0ff */
[----:B------:R-:W-:Y:S01]  /*4520*/  UMOV UR6, UR7 ;  /* 0x0000000700067c82 */ /* 0x000fe20008000000 */
[----:B------:R-:W-:Y:S01]  /*4530*/  UMOV UR41, UR9 ;  /* 0x0000000900297c82 */ /* 0x000fe20008000000 */
[----:B------:R-:W-:Y:S02]  /*4540*/  UISETP.GE.AND UP0, UPT, UR42, 0x1, UPT ;  /* 0x000000012a00788c */ /* 0x000fe4000bf06270 */
[----:B------:R-:W-:Y:S01]  /*4550*/  UISETP.NE.AND UP4, UPT, UR42, 0x1, UPT ;  /* 0x000000012a00788c */ /* 0x000fe2000bf85270 */
[----:B------:R-:W1:Y:S01]  /*4560*/  LDCU.64 UR22, c[0x0][0xb28] ;  /* 0x00016500ff1677ac */ /* 0x000e620008000a00 */
[----:B------:R-:W-:Y:S02]  /*4570*/  UISETP.NE.AND UP6, UPT, UR15, 0x1, UPT ;  /* 0x000000010f00788c */ /* 0x000fe4000bfc5270 */
[----:B------:R-:W-:Y:S02]  /*4580*/  UISETP.NE.AND UP5, UPT, UR46, 0x1, UPT ;  /* 0x000000012e00788c */ /* 0x000fe4000bfa5270 */
[----:B------:R-:W-:-:S02]  /*4590*/  UPRMT UR37, UR10, 0x654, UR37 ;  /* 0x000006540a257896 */ /* 0x000fc40008000025 */
[----:B------:R-:W-:Y:S02]  /*45a0*/  USHF.R.U32.HI UR43, URZ, UR45, UR6 ;  /* 0x0000002dff2b7299 */ /* 0x000fe40008011606 */
[----:B------:R-:W-:Y:S02]  /*45b0*/  UPRMT UR40, UR10, 0x654, UR33 ;  /* 0x000006540a287896 */ /* 0x000fe40008000021 */
[----:B------:R-:W-:Y:S02]  /*45c0*/  UPRMT UR39, UR10, 0x654, UR25 ;  /* 0x000006540a277896 */ /* 0x000fe40008000019 */
[----:B------:R-:W-:Y:S02]  /*45d0*/  UPRMT UR38, UR10, 0x654, UR17 ;  /* 0x000006540a267896 */ /* 0x000fe40008000011 */
[----:B----4-:R-:W-:Y:S02]  /*45e0*/  USHF.R.U32.HI UR41, URZ, UR49, UR41 ;  /* 0x00000031ff297299 */ /* 0x010fe40008011629 */
[----:B------:R-:W-:-:S11]  /*45f0*/  UISETP.NE.AND UP2, UPT, UR4, 0x1, UPT ;  /* 0x000000010400788c */ /* 0x000fd6000bf45270 */
.L_x_92:
[C---:B------:R-:W-:Y:S02]  /*4600*/  LEA R12, R14.reuse, UR21, 0x3 ;  /* 0x000000150e0c7c11 */ /* 0x040fe4000f8e18ff */
[----:B------:R-:W-:Y:S02]  /*4610*/  SHF.L.U32 R9, R13, 0x1f, RZ ;  /* 0x0000001f0d097819 */ /* 0x000fe400000006ff */
[----:B------:R-:W-:Y:S02]  /*4620*/  LEA R10, R14, UR21, 0x4 ;  /* 0x000000150e0a7c11 */ /* 0x000fe4000f8e20ff */
[----:B--2---:R-:W2:Y:S02]  /*4630*/  SYNCS.PHASECHK.TRANS64.TRYWAIT P0, [R12+URZ+0xf0], R9 ;  /* 0x0000f0090c0075a7 */ /* 0x004ea400080011ff */
[----:B--2---:R-:W-:Y:S05]  /*4640*/  @!P0 BRA `(.L_x_82) ;  /* 0x0000005c00988947 */ /* 0x004fea0003800000 */
.L_x_178:
[----:B--2---:R-:W2:Y:S01]  /*4650*/  LDS.128 R8, [R10+0x180] ;  /* 0x000180000a087984 */ /* 0x004ea20000000c00 */
[----:B------:R-:W-:Y:S01]  /*4660*/  UISETP.GE.AND UP0, UPT, UR42, 0x1, UPT ;  /* 0x000000012a00788c */ /* 0x000fe2000bf06270 */
[----:B------:R-:W-:Y:S01]  /*4670*/  @!PT LDS RZ, [RZ] ;  /* 0x00000000fffff984 */ /* 0x000fe20000000800 */
[----:B------:R-:W-:Y:S01]  /*4680*/  @!PT LDS RZ, [RZ] ;  /* 0x00000000fffff984 */ /* 0x000fe20000000800 */
[----:B------:R-:W-:Y:S01]  /*4690*/  @!PT LDS RZ, [RZ] ;  /* 0x00000000fffff984 */ /* 0x000fe20000000800 */
[----:B------:R-:W-:Y:S01]  /*46a0*/  @!PT LDS RZ, [RZ] ;  /* 0x00000000fffff984 */ /* 0x000fe20000000800 */
[----:B------:R3:W-:Y:S06]  /*46b0*/  MEMBAR.ALL.CTA ;  /* 0x0000000000007992 */ /* 0x0007ec0000008000 */
[----:B---3--:R-:W3:Y:S01]  /*46c0*/  FENCE.VIEW.ASYNC.S ;  /* 0x00000000000073c6 */ /* 0x008ee20000000000 */
[----:B--2---:R-:W-:Y:S11]  /*46d0*/  LOP3.LUT P0, RZ, R10, 0x1, RZ, 0xc0, !PT ;  /* 0x000000010aff7812 */ /* 0x004ff6000780c0ff */
[----:B------:R-:W-:Y:S02]  /*46e0*/  @!UPT UIADD3 URZ, UPT, UPT, URZ, URZ, URZ ;  /* 0x000000fffffff290 */ /* 0x000fe4000fffe0ff */
[----:B---3--:R-:W-:Y:S01]  /*46f0*/  VOTEU.ANY UP1, P0 ;  /* 0x0000000000ff7886 */ /* 0x008fe20000020100 */
[----:B------:R-:W-:Y:S11]  /*4700*/  PLOP3.LUT P0, PT, PT, PT, UP1, 0x80, 0x8 ;  /* 0x000000000008781c */ /* 0x000ff60003f0f018 */
[----:B------:R-:W-:Y:S02]  /*4710*/  @!UPT UIADD3 URZ, UPT, UPT, URZ, URZ, URZ ;  /* 0x000000fffffff290 */ /* 0x000fe4000fffe0ff */
[----:B------:R-:W-:Y:S02]  /*4720*/  @P0 SHF.R.U32.HI R0, RZ, 0x10, R9 ;  /* 0x00000010ff000819 */ /* 0x000fe40000011609 */
[----:B------:R-:W-:Y:S02]  /*4730*/  @P0 MOV R6, R8 ;  /* 0x0000000800060202 */ /* 0x000fe40000000f00 */
[----:B------:R-:W-:Y:S01]  /*4740*/  @P0 R2UR UR4, R0 ;  /* 0x00000000000402ca */ /* 0x000fe200000e0000 */
[----:B------:R-:W-:Y:S01]  /*4750*/  VIADD R0, R12, 0x100 ;  /* 0x000001000c007836 */ /* 0x000fe20000000000 */
[----:B------:R-:W-:Y:S02]  /*4760*/  @P0 LOP3.LUT R8, R9, 0xffff, RZ, 0xc0, !PT ;  /* 0x0000ffff09080812 */ /* 0x000fe400078ec0ff */
[----:B------:R-:W-:Y:S02]  /*4770*/  @P0 R2UR UR6, R6 ;  /* 0x00000000060602ca */ /* 0x000fe400000e0000 */
[----:B------:R-:W-:Y:S02]  /*4780*/  PRMT R0, RZ, 0x654, R0 ;  /* 0x00000654ff007816 */ /* 0x000fe40000000000 */
[----:B------:R-:W-:Y:S02]  /*4790*/  @P0 R2UR UR5, R8 ;  /* 0x00000000080502ca */ /* 0x000fe400000e0000 */
[----:B------:R2:W-:Y:S03]  /*47a0*/  SYNCS.ARRIVE.TRANS64.RED.A1T0 RZ, [R0+URZ], RZ ;  /* 0x000000ff00ff79a7 */ /* 0x0005e600081004ff */
[----:B------:R-:W-:Y:S04]  /*47b0*/  @UP1 UMOV UR29, UR4 ;  /* 0x00000004001d1c82 */ /* 0x000fe80008000000 */
[----:B------:R-:W-:Y:S04]  /*47c0*/  @UP1 UMOV UR14, UR6 ;  /* 0x00000006000e1c82 */ /* 0x000fe80008000000 */
[----:B------:R-:W-:Y:S01]  /*47d0*/  @UP1 UMOV UR13, UR5 ;  /* 0x00000005000d1c82 */ /* 0x000fe20008000000 */
[----:B------:R-:W-:Y:S05]  /*47e0*/  BRA.U !UP0, `(.L_x_83) ;  /* 0x0000000108a47547 */ /* 0x000fea000b800000 */
[----:B------:R-:W-:Y:S02]  /*47f0*/  UIMAD.WIDE.U32 UR18, UR13, UR47, URZ ;  /* 0x0000002f0d1272a5 */ /* 0x000fe4000f8e00ff */
[----:B------:R-:W-:Y:S02]  /*4800*/  UIMAD.WIDE.U32 UR26, UR14, UR44, URZ ;  /* 0x0000002c0e1a72a5 */ /* 0x000fe4000f8e00ff */
[----:B------:R-:W-:Y:S02]  /*4810*/  USEL UR4, UR30, UR41, !UP5 ;  /* 0x000000291e047287 */ /* 0x000fe4000e800000 */
[----:B------:R-:W-:Y:S02]  /*4820*/  USEL UR7, UR31, UR43, !UP6 ;  /* 0x0000002b1f077287 */ /* 0x000fe4000f000000 */
[----:B-1----:R-:W-:Y:S02]  /*4830*/  UIMAD.WIDE.U32 UR8, UR4, UR22, URZ ;  /* 0x00000016040872a5 */ /* 0x002fe4000f8e00ff */
[----:B------:R-:W-:Y:S01]  /*4840*/  UIMAD.WIDE.U32 UR10, UR7, UR22, URZ ;  /* 0x00000016070a72a5 */ /* 0x000fe2000f8e00ff */
[----:B------:R-:W-:Y:S02]  /*4850*/  UMOV UR5, UR19 ;  /* 0x0000001300057c82 */ /* 0x000fe40008000000 */
[----:B------:R-:W-:Y:S03]  /*4860*/  USHF.R.U32.HI UR6, URZ, UR49, UR5 ;  /* 0x00000031ff067299 */ /* 0x000fe60008011605 */
[----:B------:R-:W-:Y:S01]  /*4870*/  UMOV UR5, UR27 ;  /* 0x0000001b00057c82 */ /* 0x000fe20008000000 */
[----:B------:R-:W-:Y:S02]  /*4880*/  USEL UR6, UR13, UR6, !UP5 ;  /* 0x000000060d067287 */ /* 0x000fe4000e800000 */
[----:B------:R-:W-:Y:S03]  /*4890*/  USHF.R.U32.HI UR12, URZ, UR45, UR5 ;  /* 0x0000002dff0c7299 */ /* 0x000fe60008011605 */
[----:B------:R-:W-:Y:S02]  /*48a0*/  UMOV UR5, UR9 ;  /* 0x0000000900057c82 */ /* 0x000fe40008000000 */
[----:B------:R-:W-:Y:S03]  /*48b0*/  @UP4 USHF.R.U32.HI UR4, URZ, UR23, UR5 ;  /* 0x00000017ff044299 */ /* 0x000fe60008011605 */
[----:B------:R-:W-:Y:S01]  /*48c0*/  UMOV UR5, UR11 ;  /* 0x0000000b00057c82 */ /* 0x000fe20008000000 */
[----:B------:R-:W-:Y:S02]  /*48d0*/  UIMAD UR4, UR42, UR4, URZ ;  /* 0x000000042a0472a4 */ /* 0x000fe4000f8e02ff */
[----:B------:R-:W-:Y:S02]  /*48e0*/  @UP4 USHF.R.U32.HI UR7, URZ, UR23, UR5 ;  /* 0x00000017ff074299 */ /* 0x000fe40008011605 */
[----:B------:R-:W-:Y:S02]  /*48f0*/  UIMAD.WIDE.U32 UR10, UR6, UR22, URZ ;  /* 0x00000016060a72a5 */ /* 0x000fe4000f8e00ff */
[----:B------:R-:W-:Y:S02]  /*4900*/  USEL UR5, UR14, UR12, !UP6 ;  /* 0x0000000c0e057287 */ /* 0x000fe4000f000000 */
[----:B------:R-:W-:Y:S02]  /*4910*/  UIMAD UR8, UR42, UR7, URZ ;  /* 0x000000072a0872a4 */ /* 0x000fe4000f8e02ff */
[----:B------:R-:W-:Y:S03]  /*4920*/  UISETP.GE.AND UP0, UPT, UR6, UR4, UPT ;  /* 0x000000040600728c */ /* 0x000fe6000bf06270 */
[----:B------:R-:W-:Y:S01]  /*4930*/  UMOV UR4, UR11 ;  /* 0x0000000b00047c82 */ /* 0x000fe20008000000 */
[----:B------:R-:W-:Y:S02]  /*4940*/  UISETP.GE.OR UP0, UPT, UR5, UR8, UP0 ;  /* 0x000000080500728c */ /* 0x000fe40008706670 */
[----:B------:R-:W-:Y:S02]  /*4950*/  USHF.R.U32.HI UR4, URZ, UR23, UR4 ;  /* 0x00000017ff047299 */ /* 0x000fe40008011604 */
[----:B------:R-:W-:Y:S02]  /*4960*/  UIMAD.WIDE.U32 UR8, UR5, UR22, URZ ;  /* 0x00000016050872a5 */ /* 0x000fe4000f8e00ff */
[----:B------:R-:W-:Y:S04]  /*4970*/  USEL UR10, UR6, UR4, !UP4 ;  /* 0x00000004060a7287 */ /* 0x000fe8000e000000 */
[----:B------:R-:W-:Y:S01]  /*4980*/  UIADD3 UR11, UPT, UPT, -UR10, URZ, URZ ;  /* 0x000000ff0a0b7290 */ /* 0x000fe2000fffe1ff */
[----:B------:R-:W-:Y:S02]  /*4990*/  @!UP0 UMOV UR4, UR9 ;  /* 0x0000000900048c82 */ /* 0x000fe40008000000 */
[----:B------:R-:W-:Y:S02]  /*49a0*/  @!UP0 USHF.R.U32.HI UR4, URZ, UR23, UR4 ;  /* 0x00000017ff048299 */ /* 0x000fe40008011604 */
[----:B------:R-:W-:Y:S02]  /*49b0*/  UIMAD UR8, UR42, UR11, UR6 ;  /* 0x0000000b2a0872a4 */ /* 0x000fe4000f8e0206 */
[----:B------:R-:W-:Y:S04]  /*49c0*/  @!UP0 USEL UR4, UR5, UR4, !UP4 ;  /* 0x0000000405048287 */ /* 0x000fe8000e000000 */
[----:B------:R-:W-:Y:S02]  /*49d0*/  @!UP0 UIMAD UR8, UR7, UR8, UR4 ;  /* 0x00000008070882a4 */ /* 0x000fe4000f8e0204 */
[----:B------:R-:W-:Y:S02]  /*49e0*/  @!UP0 UIADD3 UR9, UPT, UPT, UR10, -UR4, URZ ;  /* 0x800000040a098290 */ /* 0x000fe4000fffe0ff */
[----:B------:R-:W-:Y:S02]  /*49f0*/  UIADD3 UR4, UPT, UPT, -UR5, URZ, URZ ;  /* 0x000000ff05047290 */ /* 0x000fe4000fffe1ff */
[----:B------:R-:W-:Y:S02]  /*4a00*/  UIADD3 UR7, UPT, UPT, -UR6, URZ, URZ ;  /* 0x000000ff06077290 */ /* 0x000fe4000fffe1ff */
[----:B------:R-:W-:Y:S02]  /*4a10*/  @!UP0 UIMAD UR6, UR9, UR42, UR5 ;  /* 0x0000002a090682a4 */ /* 0x000fe4000f8e0205 */
[----:B------:R-:W-:Y:S02]  /*4a20*/  UIMAD UR14, UR15, UR4, UR14 ;  /* 0x000000040f0e72a4 */ /* 0x000fe4000f8e020e */
[----:B------:R-:W-:Y:S01]  /*4a30*/  UIMAD UR13, UR46, UR7, UR13 ;  /* 0x000000072e0d72a4 */ /* 0x000fe2000f8e020d */
[----:B------:R-:W-:Y:S02]  /*4a40*/  @!UP0 UMOV UR5, UR8 ;  /* 0x0000000800058c82 */ /* 0x000fe40008000000 */
[----:B------:R-:W-:Y:S02]  /*4a50*/  UIMAD UR14, UR5, UR15, UR14 ;  /* 0x0000000f050e72a4 */ /* 0x000fe4000f8e020e */
[----:B------:R-:W-:Y:S11]  /*4a60*/  UIMAD UR13, UR6, UR46, UR13 ;  /* 0x0000002e060d72a4 */ /* 0x000ff6000f8e020d */
[----:B------:R-:W-:Y:S01]  /*4a70*/  @!UPT UIADD3 URZ, UPT, UPT, URZ, URZ, URZ ;  /* 0x000000fffffff290 */ /* 0x000fe2000fffe0ff */
.L_x_83:
[----:B------:R-:W3:Y:S01]  /*4a80*/  @!UP2 LDCU.128 UR8, c[0x0][0xb10] ;  /* 0x00016200ff08a7ac */ /* 0x000ee20008000c00 */
[C---:B------:R-:W-:Y:S02]  /*4a90*/  ISETP.NE.U32.AND P1, PT, R4.reuse, RZ, PT ;  /* 0x000000ff0400720c */ /* 0x040fe40003f25070 */
[----:B------:R-:W-:Y:S02]  /*4aa0*/  ISETP.NE.U32.AND P0, PT, R4, RZ, PT ;  /* 0x000000ff0400720c */ /* 0x000fe40003f05070 */
[C---:B------:R-:W-:Y:S02]  /*4ab0*/  ISETP.NE.AND.EX P1, PT, R5.reuse, RZ, PT, P1 ;  /* 0x000000ff0500720c */ /* 0x040fe40003f25310 */
[----:B------:R-:W-:Y:S01]  /*4ac0*/  ISETP.NE.AND.EX P0, PT, R5, RZ, PT, P0 ;  /* 0x000000ff0500720c */ /* 0x000fe20003f05300 */
[----:B------:R-:W4:Y:S01]  /*4ad0*/  @!UP2 LDCU UR5, c[0x0][0xb0c] ;  /* 0x00016180ff05a7ac */ /* 0x000f220008000800 */
[----:B------:R-:W-:Y:S01]  /*4ae0*/  SHF.L.U32 R9, R15, 0x1f, RZ ;  /* 0x0000001f0f097819 */ /* 0x000fe200000006ff */
[----:B------:R-:W-:Y:S02]  /*4af0*/  USHF.L.U32 UR35, UR16, 0x6, URZ ;  /* 0x0000000610237899 */ /* 0x000fe400080006ff */
[----:B------:R-:W-:Y:S02]  /*4b00*/  USHF.L.U32 UR34, UR20, 0x8, URZ ;  /* 0x0000000814227899 */ /* 0x000fe400080006ff */
[----:B---3--:R-:W-:Y:S07]  /*4b10*/  UIMAD.WIDE.U32 UR6, UR14, UR8, URZ ;  /* 0x000000080e0672a5 */ /* 0x008fee000f8e00ff */
[----:B------:R-:W-:Y:S01]  /*4b20*/  @!UP2 UMOV UR4, UR7 ;  /* 0x000000070004ac82 */ /* 0x000fe20008000000 */
[----:B----4-:R-:W-:Y:S02]  /*4b30*/  @!UP2 UISETP.NE.AND UP0, UPT, UR5, 0x1, UPT ;  /* 0x000000010500a88c */ /* 0x010fe4000bf05270 */
[----:B------:R-:W-:Y:S02]  /*4b40*/  @!UP2 USHF.R.U32.HI UR4, URZ, UR9, UR4 ;  /* 0x00000009ff04a299 */ /* 0x000fe40008011604 */
[----:B------:R-:W-:Y:S02]  /*4b50*/  UIMAD.WIDE.U32 UR6, UR13, UR11, URZ ;  /* 0x0000000b0d0672a5 */ /* 0x000fe4000f8e00ff */
[----:B------:R-:W-:Y:S02]  /*4b60*/  @!UP2 USEL UR8, UR14, UR4, !UP0 ;  /* 0x000000040e08a287 */ /* 0x000fe4000c000000 */
[----:B------:R-:W-:Y:S03]  /*4b70*/  @!UP2 UISETP.NE.AND UP0, UPT, UR10, 0x1, UPT ;  /* 0x000000010a00a88c */ /* 0x000fe6000bf05270 */
[----:B------:R-:W-:Y:S02]  /*4b80*/  @!UP2 UMOV UR6, UR7 ;  /* 0x000000070006ac82 */ /* 0x000fe40008000000 */
[----:B------:R-:W3:Y:S02]  /*4b90*/  @!UP2 LDCU UR4, c[0x0][0xb20] ;  /* 0x00016400ff04a7ac */ /* 0x000ee40008000800 */
[----:B---3--:R-:W-:Y:S04]  /*4ba0*/  @!UP2 USHF.R.U32.HI UR6, URZ, UR4, UR6 ;  /* 0x00000004ff06a299 */ /* 0x008fe80008011606 */
[----:B------:R-:W-:Y:S04]  /*4bb0*/  @!UP2 USEL UR6, UR13, UR6, !UP0 ;  /* 0x000000060d06a287 */ /* 0x000fe8000c000000 */
[----:B------:R-:W-:Y:S02]  /*4bc0*/  @!UP2 UIADD3 UR4, UPT, UPT, -UR8, UR6, URZ ;  /* 0x000000060804a290 */ /* 0x000fe4000fffe1ff */
[----:B------:R-:W-:Y:S02]  /*4bd0*/  @!UP2 UIADD3 UR6, UPT, UPT, UR8, -UR6, URZ ;  /* 0x800000060806a290 */ /* 0x000fe4000fffe0ff */
[----:B------:R-:W-:Y:S02]  /*4be0*/  @!UP2 UIMAD UR14, UR4, UR5, UR14 ;  /* 0x00000005040ea2a4 */ /* 0x000fe4000f8e020e */
[----:B------:R-:W-:Y:S01]  /*4bf0*/  @!UP2 UIMAD UR13, UR6, UR10, UR13 ;  /* 0x0000000a060da2a4 */ /* 0x000fe2000f8e020d */
[----:B------:R-:W-:Y:S11]  /*4c00*/  BRA.U UP3, `(.L_x_84) ;  /* 0x0000000103107547 */ /* 0x000ff6000b800000 */
[----:B--2---:R-:W-:Y:S04]  /*4c10*/  MOV R0, UR48 ;  /* 0x0000003000007c02 */ /* 0x004fe80008000f00 */
[----:B------:R-:W-:Y:S04]  /*4c20*/  SHF.L.U32 R11, R0, 0x1f, RZ ;  /* 0x0000001f000b7819 */ /* 0x000fe800000006ff */
[----:B------:R-:W2:Y:S02]  /*4c30*/  SYNCS.PHASECHK.TRANS64.TRYWAIT P2, [UR21+0xe8], R11 ;  /* 0x0000e80bff0075a7 */ /* 0x000ea40008041115 */
[----:B--2---:R-:W-:Y:S05]  /*4c40*/  @!P2 BRA `(.L_x_85) ;  /* 0x00000058002ca947 */ /* 0x004fea0003800000 */
.L_x_84:
[----:B------:R-:W-:Y:S05]  /*4c50*/  @!P1 BRA `(.L_x_86) ;  /* 0x0000000000309947 */ /* 0x000fea0003800000 */
[----:B------:R-:W-:Y:S01]  /*4c60*/  ISETP.NE.U32.AND P1, PT, R2, RZ, PT ;  /* 0x000000ff0200720c */ /* 0x000fe20003f25070 */
[----:B------:R-:W3:Y:S01]  /*4c70*/  LDCU.64 UR4, c[0x0][0x358] ;  /* 0x00006b00ff0477ac */ /* 0x000ee20008000a00 */
[----:B------:R-:W-:Y:S02]  /*4c80*/  IMAD.MOV.U32 R89, RZ, RZ, 0x1 ;  /* 0x00000001ff597424 */ /* 0x000fe400078e00ff */
[----:B------:R-:W-:Y:S11]  /*4c90*/  ISETP.NE.AND.EX P1, PT, R3, RZ, PT, P1 ;  /* 0x000000ff0300720c */ /* 0x000ff60003f25310 */
[----:B------:R-:W-:Y:S02]  /*4ca0*/  @!UPT UIADD3 URZ, UPT, UPT, URZ, URZ, URZ ;  /* 0x000000fffffff290 */ /* 0x000fe4000fffe0ff */
[----:B--2---:R-:W2:Y:S01]  /*4cb0*/  @P1 LDC.64 R10, c[0x0][0x888] ;  /* 0x00022200ff0a1b82 */ /* 0x004ea20000000a00 */
[----:B------:R-:W-:Y:S04]  /*4cc0*/  @P1 IMAD R0, R4, UR36, RZ ;  /* 0x0000002404001c24 */ /* 0x000fe8000f8e02ff */
[----:B--2---:R-:W-:Y:S04]  /*4cd0*/  @P1 IMAD.WIDE R10, R0, 0x4, R10 ;  /* 0x00000004000a1825 */ /* 0x004fe800078e020a */
[----:B------:R-:W-:Y:S01]  /*4ce0*/  HFMA2 R0, -RZ, RZ, 0, 5.9604644775390625e-08 ;  /* 0x00000001ff007431 */ /* 0x000fe200000001ff */
[----:B---3-5:R3:W5:Y:S04]  /*4cf0*/  @P1 LDG.E R41, desc[UR4][R10.64] ;  /* 0x000000040a291981 */ /* 0x028768000c1e1900 */
[----:B------:R-:W-:Y:S01]  /*4d00*/  @!P1 PRMT R89, R0, 0x7610, R89 ;  /* 0x0000761000599816 */ /* 0x000fe20000000059 */
[----:B---3--:R-:W4:Y:S06]  /*4d10*/  @!P1 LDC R41, c[0x0][0x880] ;  /* 0x00022000ff299b82 */ /* 0x008f2c0000000800 */
.L_x_86:
[----:B----45:R-:W-:Y:S01]  /*4d20*/  @!P0 FSETP.EQ.AND P1, PT, R41, RZ, PT ;  /* 0x000000ff2900820b */ /* 0x030fe20003f22000 */
[----:B------:R-:W-:Y:S01]  /*4d30*/  @!UPT UIADD3 URZ, UPT, UPT, URZ, URZ, URZ ;  /* 0x000000fffffff290 */ /* 0x000fe2000fffe0ff */
[----:B------:R-:W-:Y:S11]  /*4d40*/  @!P0 BRA `(.L_x_87) ;  /* 0x0000000000188947 */ /* 0x000ff60003800000 */
[----:B------:R-:W-:Y:S02]  /*4d50*/  LOP3.LUT P0, RZ, R89, 0xff, RZ, 0xc0, !PT ;  /* 0x000000ff59ff7812 */ /* 0x000fe4000780c0ff */
[----:B------:R-:W-:Y:S04]  /*4d60*/  ISETP.NE.U32.AND P1, PT, R2, RZ, PT ;  /* 0x000000ff0200720c */ /* 0x000fe80003f25070 */
[----:B------:R-:W-:Y:S04]  /*4d70*/  ISETP.NE.AND.EX P1, PT, R3, RZ, PT, P1 ;  /* 0x000000ff0300720c */ /* 0x000fe80003f25310 */
[----:B------:R-:W-:Y:S03]  /*4d80*/  PLOP3.LUT P1, PT, P1, PT, PT, 0x8, 0x80 ;  /* 0x000000000080781c */ /* 0x000fe60000f2e170 */
[----:B------:R-:W-:Y:S11]  /*4d90*/  @P0 FSETP.EQ.AND P1, PT, R41, RZ, PT ;  /* 0x000000ff2900020b */ /* 0x000ff60003f22000 */
[----:B------:R-:W-:Y:S02]  /*4da0*/  @!UPT UIADD3 URZ, UPT, UPT, URZ, URZ, URZ ;  /* 0x000000fffffff290 */ /* 0x000fe4000fffe0ff */
.L_x_87:
[----:B------:R-:W3:Y:S01]  /*4db0*/  SYNCS.PHASECHK.TRANS64.TRYWAIT P2, [UR21+0xc0], R9 ;  /* 0x0000c009ff0075a7 */ /* 0x000ee20008041115 */
[----:B------:R-:W-:Y:S04]  /*4dc0*/  ELECT P0, URZ, PT ;  /* 0x0000000000ff782f */ /* 0x000fe80003800000 */
[----:B------:R-:W-:Y:S11]  /*4dd0*/  PLOP3.LUT P1, PT, P1, P0, PT, 0xf2, 0x2f ;  /* 0x00000000002f781c */ /* 0x000ff60000f21e72 */
[----:B------:R-:W-:Y:S02]  /*4de0*/  @!UPT UIADD3 URZ, UPT, UPT, URZ, URZ, URZ ;  /* 0x000000fffffff290 */ /* 0x000fe4000fffe0ff */
[----:B------:R-:W-:Y:S05]  /*4df0*/  @!P1 IADD3 R8, P0, PT, R16, 0x580, RZ ;  /* 0x0000058010089810 */ /* 0x000fea0007f1e0ff */
[----:B------:R-:W-:Y:S01]  /*4e00*/  @!P1 IMAD.X R6, RZ, RZ, R17, P0 ;  /* 0x000000ffff069224 */ /* 0x000fe200000e0611 */
[----:B---3--:R-:W-:Y:S07]  /*4e10*/  @!P2 BRA `(.L_x_88) ;  /* 0x0000005400d0a947 */ /* 0x008fee0003800000 */
.L_x_181:
[----:B------:R-:W-:Y:S01]  /*4e20*/  @!P1 R2UR UR5, R8 ;  /* 0x00000000080592ca */ /* 0x000fe200000e0000 */
[----:B------:R-:W-:Y:S01]  /*4e30*/  VOTEU.ALL UP0, P1 ;  /* 0x0000000000ff7886 */ /* 0x000fe20000800000 */
[----:B------:R-:W-:Y:S01]  /*4e40*/  @!P1 R2UR UR4, R6 ;  /* 0x00000000060492ca */ /* 0x000fe200000e0000 */
[----:B--2---:R-:W-:Y:S01]  /*4e50*/  @!P1 IMAD.MOV.U32 R0, RZ, RZ, 0x1000 ;  /* 0x00001000ff009424 */ /* 0x004fe200078e00ff */
[----:B------:R-:W-:Y:S01]  /*4e60*/  UMOV UR6, 0x0 ;  /* 0x0000000000067882 */ /* 0x000fe20000000000 */
[----:B------:R-:W-:Y:S01]  /*4e70*/  UMOV UR7, 0x10000000 ;  /* 0x1000000000077882 */ /* 0x000fe20000000000 */
[----:B------:R-:W-:Y:S01]  /*4e80*/  @!UP0 UIADD3 UR32, UPT, UPT, UR21, 0x200, URZ ;  /* 0x0000020015208890 */ /* 0x000fe2000fffe0ff */
[----:B------:R-:W-:Y:S01]  /*4e90*/  @!P1 IADD3 R8, P0, PT, R16, 0x580, RZ ;  /* 0x0000058010089810 */ /* 0x000fe20007f1e0ff */
[----:B------:R-:W-:Y:S04]  /*4ea0*/  VOTEU.ALL UP0, P1 ;  /* 0x0000000000ff7886 */ /* 0x000fe80000800000 */
[----:B------:R-:W-:Y:S02]  /*4eb0*/  @!P1 IMAD.X R6, RZ, RZ, R17, P0 ;  /* 0x000000ffff069224 */ /* 0x000fe400000e0611 */
[----:B------:R-:W-:Y:S02]  /*4ec0*/  IMAD.U32 R10, RZ, RZ, UR5 ;  /* 0x00000005ff0a7e24 */ /* 0x000fe4000f8e00ff */
[----:B------:R-:W-:Y:S03]  /*4ed0*/  IMAD.U32 R11, RZ, RZ, UR4 ;  /* 0x00000004ff0b7e24 */ /* 0x000fe6000f8e00ff */
[----:B------:R-:W-:Y:S02]  /*4ee0*/  @!P1 R2UR UR4, R10 ;  /* 0x000000000a0492ca */ /* 0x000fe400000e0000 */
[----:B------:R-:W-:Y:S11]  /*4ef0*/  @!P1 R2UR UR5, R11 ;  /* 0x000000000b0592ca */ /* 0x000ff600000e0000 */
[----:B------:R-:W-:Y:S02]  /*4f00*/  @!UPT UIADD3 URZ, UPT, UPT, URZ, URZ, URZ ;  /* 0x000000fffffff290 */ /* 0x000fe4000fffe0ff */
[----:B------:R2:W-:Y:S01]  /*4f10*/  @!UP0 UTMALDG.3D [UR32], [UR4], desc[UR6] ;  /* 0x00000620040085b4 */ /* 0x0005e20008011000 */
[----:B------:R2:W-:Y:S01]  /*4f20*/  @!P1 SYNCS.ARRIVE.TRANS64.RED.A0TR RZ, [UR21+0xa0], R0 ;  /* 0x0000a000ffff99a7 */ /* 0x0005e20008300415 */
[----:B------:R-:W-:Y:S01]  /*4f30*/  SYNCS.ARRIVE.TRANS64.RED.A1T0 RZ, [UR40], RZ ;  /* 0x000000ffffff79a7 */ /* 0x000fe20008100428 */
[----:B------:R-:W3:Y:S02]  /*4f40*/  SYNCS.PHASECHK.TRANS64.TRYWAIT P2, [UR21+0xc8], R9 ;  /* 0x0000c809ff0075a7 */ /* 0x000ee40008041115 */
[----:B--23--:R-:W-:Y:S05]  /*4f50*/  @!P2 BRA `(.L_x_89) ;  /* 0x000000540098a947 */ /* 0x00cfea0003800000 */
.L_x_183:
        /* <DEDUP_REMOVED lines=8> */
[----:B------:R-:W-:Y:S01]  /*4fe0*/  @!UP0 UIADD3 UR24, UPT, UPT, UR21, 0x1200, URZ ;  /* 0x0000120015188890 */ /* 0x000fe2000fffe0ff */
[----:B------:R-:W-:Y:S01]  /*4ff0*/  VOTEU.ALL UP0, P1 ;  /* 0x0000000000ff7886 */ /* 0x000fe20000800000 */
[----:B------:R-:W-:Y:S01]  /*5000*/  UMOV UR27, UR35 ;  /* 0x00000023001b7c82 */ /* 0x000fe20008000000 */
[----:B------:R-:W-:Y:S02]  /*5010*/  UMOV UR28, UR36 ;  /* 0x00000024001c7c82 */ /* 0x000fe40008000000 */
[----:B------:R-:W-:Y:S02]  /*5020*/  IMAD.U32 R10, RZ, RZ, UR5 ;  /* 0x00000005ff0a7e24 */ /* 0x000fe4000f8e00ff */
[----:B------:R-:W-:Y:S02]  /*5030*/  IMAD.U32 R11, RZ, RZ, UR4 ;  /* 0x00000004ff0b7e24 */ /* 0x000fe4000f8e00ff */
[----:B------:R-:W-:Y:S01]  /*5040*/  @!P1 IMAD.X R6, RZ, RZ, R17, P0 ;  /* 0x000000ffff069224 */ /* 0x000fe200000e0611 */
        /* <DEDUP_REMOVED lines=8> */
.L_x_185:
[----:B------:R-:W-:Y:S01]  /*50d0*/  @!P1 R2UR UR5, R8 ;  /* 0x00000000080592ca */ /* 0x000fe200000e0000 */
[----:B------:R-:W-:Y:S01]  /*50e0*/  VOTEU.ALL UP0, P1 ;  /* 0x0000000000ff7886 */ /* 0x000fe20000800000 */
[----:B------:R-:W-:Y:S01]  /*50f0*/  @!P1 R2UR UR4, R6 ;  /* 0x00000000060492ca */ /* 0x000fe200000e0000 */
[----:B--2---:R-:W-:Y:S01]  /*5100*/  @!P1 IMAD.MOV.U32 R0, RZ, RZ, 0x1000 ;  /* 0x00001000ff009424 */ /* 0x004fe200078e00ff */
[----:B------:R-:W-:Y:S01]  /*5110*/  UMOV UR6, 0x0 ;  /* 0x0000000000067882 */ /* 0x000fe20000000000 */
[----:B------:R-:W-:Y:S01]  /*5120*/  UMOV UR7, 0x10000000 ;  /* 0x1000000000077882 */ /* 0x000fe20000000000 */
[----:B------:R-:W-:Y:S01]  /*5130*/  @!UP0 UIADD3 UR18, UPT, UPT, UR34, 0x80, URZ ;  /* 0x0000008022128890 */ /* 0x000fe2000fffe0ff */
[----:B------:R-:W-:Y:S01]  /*5140*/  VIADD R14, R14, 0x1 ;  /* 0x000000010e0e7836 */ /* 0x000fe20000000000 */
[----:B------:R-:W-:Y:S01]  /*5150*/  @!UP0 UIADD3 UR16, UPT, UPT, UR21, 0x2200, URZ ;  /* 0x0000220015108890 */ /* 0x000fe2000fffe0ff */
[----:B------:R-:W-:Y:S01]  /*5160*/  VOTEU.ALL UP0, P1 ;  /* 0x0000000000ff7886 */ /* 0x000fe20000800000 */
[----:B------:R-:W-:Y:S01]  /*5170*/  UMOV UR19, UR35 ;  /* 0x0000002300137c82 */ /* 0x000fe20008000000 */
[----:B------:R-:W-:Y:S02]  /*5180*/  UMOV UR20, UR36 ;  /* 0x0000002400147c82 */ /* 0x000fe40008000000 */
        /* <DEDUP_REMOVED lines=10> */
.L_x_187:
[----:B------:R-:W-:Y:S01]  /*5230*/  @!P1 IADD3 R6, P0, PT, R16, 0x580, RZ ;  /* 0x0000058010069810 */ /* 0x000fe20007f1e0ff */
[----:B------:R-:W-:Y:S01]  /*5240*/  VOTEU.ALL UP0, P1 ;  /* 0x0000000000ff7886 */ /* 0x000fe20000800000 */
[----:B------:R-:W-:Y:S01]  /*5250*/  UMOV UR6, 0x0 ;  /* 0x0000000000067882 */ /* 0x000fe20000000000 */
[----:B------:R-:W-:Y:S01]  /*5260*/  UMOV UR7, 0x10000000 ;  /* 0x1000000000077882 */ /* 0x000fe20000000000 */
[----:B------:R-:W-:Y:S01]  /*5270*/  @!P1 R2UR UR5, R6 ;  /* 0x00000000060592ca */ /* 0x000fe200000e0000 */
[----:B--2---:R-:W-:Y:S01]  /*5280*/  @!P1 IMAD.X R0, RZ, RZ, R17, P0 ;  /* 0x000000ffff009224 */ /* 0x004fe200000e0611 */
[----:B------:R-:W-:Y:S01]  /*5290*/  @!UP0 UIADD3 UR10, UPT, UPT, UR34, 0xc0, URZ ;  /* 0x000000c0220a8890 */ /* 0x000fe2000fffe0ff */
[----:B------:R-:W-:Y:S01]  /*52a0*/  ISETP.NE.AND P0, PT, R14, 0x2, PT ;  /* 0x000000020e00780c */ /* 0x000fe20003f05270 */
[----:B------:R-:W-:Y:S01]  /*52b0*/  @!UP0 UIADD3 UR8, UPT, UPT, UR21, 0x3200, URZ ;  /* 0x0000320015088890 */ /* 0x000fe2000fffe0ff */
[----:B------:R-:W-:Y:S01]  /*52c0*/  LOP3.LUT R15, R15, 0x1, RZ, 0x3c, !PT ;  /* 0x000000010f0f7812 */ /* 0x000fe200078e3cff */
[----:B------:R-:W-:Y:S01]  /*52d0*/  @!UP0 UIADD3 UR9, UPT, UPT, UR21, 0xb8, URZ ;  /* 0x000000b815098890 */ /* 0x000fe2000fffe0ff */
[----:B------:R-:W-:Y:S01]  /*52e0*/  @!P1 R2UR UR4, R0 ;  /* 0x00000000000492ca */ /* 0x000fe200000e0000 */
[----:B------:R-:W-:Y:S01]  /*52f0*/  VOTEU.ALL UP0, P1 ;  /* 0x0000000000ff7886 */ /* 0x000fe20000800000 */
[----:B------:R-:W-:Y:S01]  /*5300*/  UMOV UR11, UR35 ;  /* 0x00000023000b7c82 */ /* 0x000fe20008000000 */
[----:B------:R-:W-:Y:S01]  /*5310*/  UMOV UR12, UR36 ;  /* 0x00000024000c7c82 */ /* 0x000fe20008000000 */
[----:B------:R-:W-:Y:S01]  /*5320*/  SEL R0, RZ, 0x1, P0 ;  /* 0x00000001ff007807 */ /* 0x000fe20000000000 */
[----:B------:R-:W-:Y:S01]  /*5330*/  UIADD3 UR20, UPT, UPT, UR13, UR59, URZ ;  /* 0x0000003b0d147290 */ /* 0x000fe2000fffe0ff */
[----:B------:R-:W-:Y:S01]  /*5340*/  IMAD.U32 R8, RZ, RZ, UR5 ;  /* 0x00000005ff087e24 */ /* 0x000fe2000f8e00ff */
[----:B------:R-:W-:Y:S01]  /*5350*/  SEL R14, R14, RZ, P0 ;  /* 0x000000ff0e0e7207 */ /* 0x000fe20000000000 */
[----:B------:R-:W-:Y:S01]  /*5360*/  UIADD3 UR16, UPT, UPT, UR14, UR62, URZ ;  /* 0x0000003e0e107290 */ /* 0x000fe2000fffe0ff */
[----:B------:R-:W-:Y:S01]  /*5370*/  LOP3.LUT R13, R13, R0, RZ, 0x3c, !PT ;  /* 0x000000000d0d7212 */ /* 0x000fe200078e3cff */
[----:B------:R-:W-:Y:S01]  /*5380*/  UPLOP3.LUT UP3, UPT, UPT, UPT, UPT, 0x80, 0x8 ;  /* 0x000000000008789c */ /* 0x000fe20003f6f070 */
[----:B------:R-:W-:Y:S02]  /*5390*/  UMOV UR36, UR29 ;  /* 0x0000001d00247c82 */ /* 0x000fe40008000000 */
[----:B------:R-:W-:Y:S01]  /*53a0*/  IMAD.U32 R9, RZ, RZ, UR4 ;  /* 0x00000004ff097e24 */ /* 0x000fe2000f8e00ff */
[----:B------:R-:W-:Y:S04]  /*53b0*/  @!P1 R2UR UR4, R8 ;  /* 0x00000000080492ca */ /* 0x000fe800000e0000 */
[----:B------:R-:W-:Y:S11]  /*53c0*/  @!P1 R2UR UR5, R9 ;  /* 0x00000000090592ca */ /* 0x000ff600000e0000 */
[----:B------:R-:W-:Y:S02]  /*53d0*/  @!UPT UIADD3 URZ, UPT, UPT, URZ, URZ, URZ ;  /* 0x000000fffffff290 */ /* 0x000fe4000fffe0ff */
[----:B------:R2:W-:Y:S01]  /*53e0*/  @!UP0 UTMALDG.3D [UR8], [UR4], desc[UR6] ;  /* 0x00000608040085b4 */ /* 0x0005e20008011000 */
[----:B------:R2:W-:Y:S01]  /*53f0*/  @!P1 SYNCS.ARRIVE.TRANS64.RED.A0TR RZ, [UR21+0xb8], R7 ;  /* 0x0000b807ffff99a7 */ /* 0x0005e20008300415 */
[----:B------:R-:W-:Y:S01]  /*5400*/  SYNCS.ARRIVE.TRANS64.RED.A1T0 RZ, [UR37], RZ ;  /* 0x000000ffffff79a7 */ /* 0x000fe20008100425 */
[----:B------:R-:W-:Y:S05]  /*5410*/  BRA.U UP1, `(.L_x_92) ;  /* 0xfffffff101787547 */ /* 0x000fea000b83ffff */
[----:B------:R-:W-:-:S04]  /*5420*/  SHF.L.U32 R3, R15, 0x1f, RZ ;  /* 0x0000001f0f037819 */ /* 0x000fc800000006ff */
[----:B------:R-:W3:Y:S02]  /*5430*/  SYNCS.PHASECHK.TRANS64.TRYWAIT P0, [UR21+0xc0], R3 ;  /* 0x0000c003ff0075a7 */ /* 0x000ee40008001115 */
[----:B---3--:R-:W-:Y:S05]  /*5440*/  @!P0 BRA `(.L_x_93) ;  /* 0x0000005000a48947 */ /* 0x008fea0003800000 */
.L_x_189:
[----:B------:R-:W4:Y:S02]  /*5450*/  SYNCS.PHASECHK.TRANS64.TRYWAIT P0, [UR21+0xc8], R3 ;  /* 0x0000c803ff0075a7 */ /* 0x000f240008001115 */
[----:B----4-:R-:W-:Y:S05]  /*5460*/  @!P0 BRA `(.L_x_94) ;  /* 0x0000005000b48947 */ /* 0x010fea0003800000 */
.L_x_191:
[----:B------:R-:W4:Y:S02]  /*5470*/  SYNCS.PHASECHK.TRANS64.TRYWAIT P0, [UR21+0xd0], R3 ;  /* 0x0000d003ff0075a7 */ /* 0x000f240008001115 */
[----:B----4-:R-:W-:Y:S05]  /*5480*/  @!P0 BRA `(.L_x_95) ;  /* 0x0000005000c48947 */ /* 0x010fea0003800000 */
.L_x_193:
[----:B---3--:R-:W-:-:S07]  /*5490*/  MOV R0, UR21 ;  /* 0x0000001500007c02 */ /* 0x008fce0008000f00 */
.L_x_96:
[----:B---3--:R-:W-:-:S04]  /*54a0*/  SHF.L.U32 R3, R15, 0x1f, RZ ;  /* 0x0000001f0f037819 */ /* 0x008fc800000006ff */
[----:B------:R3:W4:Y:S03]  /*54b0*/  SYNCS.PHASECHK.TRANS64.TRYWAIT P0, [R0+URZ+0xd8], R3 ;  /* 0x0000d803000075a7 */ /* 0x00072600080011ff */
[----:B----4-:R-:W-:Y:S05]  /*54c0*/  @!P0 NANOSLEEP.SYNCS 0x989680 ;  /* 0x009896800000895d */ /* 0x010fea0003900000 */
[----:B------:R-:W4:Y:S02]  /*54d0*/  @!P0 SYNCS.PHASECHK.TRANS64 P0, [R0+URZ+0xd8], R3 ;  /* 0x0000d803000085a7 */ /* 0x000f2400080010ff */
[----:B-12-4-:R-:W-:Y:S05]  /*54e0*/  @P0 EXIT ;  /* 0x000000000000094d */ /* 0x016fea0003800000 */
[----:B------:R-:W-:Y:S05]  /*54f0*/  BRA `(.L_x_96) ;  /* 0xfffffffc00e87947 */ /* 0x000fea000383ffff */
.L_x_81:
[----:B------:R-:W-:-:S06]  /*5500*/  UISETP.GE.AND UP0, UPT, UR17, 0x4, UPT ;  /* 0x000000041100788c */ /* 0x000fcc000bf06270 */
[----:B------:R-:W-:-:S13]  /*5510*/  PLOP3.LUT P0, PT, PT, PT, UP0, 0x80, 0x8 ;  /* 0x000000000008781c */ /* 0x000fda0003f0f008 */
[----:B-1----:R-:W-:Y:S05]  /*5520*/  @!P0 EXIT ;  /* 0x000000000000894d */ /* 0x002fea0003800000 */
[----:B------:R-:W1:Y:S08]  /*5530*/  S2UR UR4, SR_CgaCtaId ;  /* 0x00000000000479c3 */ /* 0x000e700000008800 */
[----:B------:R-:W-:Y:S01]  /*5540*/  BAR.SYNC.DEFER_BLOCKING 0x6, 0xa0 ;  /* 0x0182800000007b1d */ /* 0x000fe20000010000 */
[C---:B------:R-:W-:Y:S01]  /*5550*/  IMAD.SHL.U32 R7, R97.reuse, 0x40, RZ ;  /* 0x0000004061077824 */ /* 0x040fe200078e00ff */
[C---:B------:R-:W-:Y:S01]  /*5560*/  LOP3.LUT R99, R97.reuse, 0x60, RZ, 0xc0, !PT ;  /* 0x0000006061637812 */ /* 0x040fe200078ec0ff */
[----:B------:R-:W-:-:S02]  /*5570*/  IMAD.SHL.U32 R88, R97, 0x20, RZ ;  /* 0x0000002061587824 */ /* 0x000fc400078e00ff */
[----:B------:R-:W-:Y:S02]  /*5580*/  HFMA2 R36, -RZ, RZ, 0, 0 ;  /* 0x00000000ff247431 */ /* 0x000fe400000001ff */
[----:B------:R-:W-:Y:S01]  /*5590*/  IMAD.SHL.U32 R4, R97, 0x2, RZ ;  /* 0x0000000261047824 */ /* 0x000fe200078e00ff */
[----:B------:R-:W-:Y:S01]  /*55a0*/  UMOV UR44, 0x400 ;  /* 0x00000400002c7882 */ /* 0x000fe20000000000 */
[----:B------:R-:W2:Y:S01]  /*55b0*/  LDC.64 R84, c[0x0][0x888] ;  /* 0x00022200ff547b82 */ /* 0x000ea20000000a00 */
[----:B------:R-:W-:Y:S01]  /*55c0*/  LOP3.LUT R5, R7, 0x180, RZ, 0xc0, !PT ;  /* 0x0000018007057812 */ /* 0x000fe200078ec0ff */
[----:B------:R-:W-:Y:S01]  /*55d0*/  IMAD.U32 R37, R97, 0x10000, RZ ;  /* 0x0001000061257824 */ /* 0x000fe200078e00ff */
[----:B------:R-:W-:Y:S01]  /*55e0*/  LOP3.LUT R88, R88, 0xc00, RZ, 0xc0, !PT ;  /* 0x00000c0058587812 */ /* 0x000fe200078ec0ff */
[----:B------:R-:W-:Y:S01]  /*55f0*/  IMAD.MOV.U32 R96, RZ, RZ, RZ ;  /* 0x000000ffff607224 */ /* 0x000fe200078e00ff */
[----:B------:R-:W-:Y:S01]  /*5600*/  LOP3.LUT R4, R5, 0x20, R4, 0xf8, !PT ;  /* 0x0000002005047812 */ /* 0x000fe200078ef804 */
[----:B------:R-:W-:Y:S01]  /*5610*/  IMAD.SHL.U32 R5, R97, 0x8, RZ ;  /* 0x0000000861057824 */ /* 0x000fe200078e00ff */
[----:B------:R-:W-:Y:S01]  /*5620*/  LOP3.LUT R88, R88, 0x40, R7, 0xf8, !PT ;  /* 0x0000004058587812 */ /* 0x000fe200078ef807 */
[----:B------:R-:W3:Y:S01]  /*5630*/  LDC.64 R86, c[0x0][0x890] ;  /* 0x00022400ff567b82 */ /* 0x000ee20000000a00 */
[----:B------:R-:W-:Y:S01]  /*5640*/  LOP3.LUT R37, R37, 0x600000, RZ, 0xc0, !PT ;  /* 0x0060000025257812 */ /* 0x000fe200078ec0ff */
[----:B------:R-:W-:Y:S01]  /*5650*/  IMAD.MOV.U32 R91, RZ, RZ, RZ ;  /* 0x000000ffff5b7224 */ /* 0x000fe200078e00ff */
[----:B------:R-:W-:-:S02]  /*5660*/  LOP3.LUT R5, R4, 0x30, R5, 0x78, !PT ;  /* 0x0000003004057812 */ /* 0x000fc400078e7805 */
[----:B------:R-:W-:Y:S02]  /*5670*/  CS2R R94, SRZ ;  /* 0x00000000005e7805 */ /* 0x000fe4000001ff00 */
[----:B------:R-:W-:Y:S01]  /*5680*/  LOP3.LUT R88, R88, 0x200, R7, 0xf8, !PT ;  /* 0x0000020058587812 */ /* 0x000fe200078ef807 */
[----:B------:R-:W-:Y:S01]  /*5690*/  IMAD.MOV.U32 R93, RZ, RZ, RZ ;  /* 0x000000ffff5d7224 */ /* 0x000fe200078e00ff */
[----:B------:R-:W-:Y:S01]  /*56a0*/  LOP3.LUT R97, R97, 0x2, RZ, 0xc0, !PT ;  /* 0x0000000261617812 */ /* 0x000fe200078ec0ff */
[----:B-1----:R-:W-:Y:S01]  /*56b0*/  ULEA UR44, UR4, UR44, 0x18 ;  /* 0x0000002c042c7291 */ /* 0x002fe2000f8ec0ff */
[----:B------:R-:W1:Y:S01]  /*56c0*/  LDC.64 R82, c[0x0][0x8b0] ;  /* 0x00022c00ff527b82 */ /* 0x000e620000000a00 */
[----:B------:R-:W-:Y:S01]  /*56d0*/  LOP3.LUT R88, R88, R5, RZ, 0xfc, !PT ;  /* 0x0000000558587212 */ /* 0x000fe200078efcff */
[----:B------:R-:W4:Y:S01]  /*56e0*/  LDCU UR57, c[0x0][0x370] ;  /* 0x00006e00ff3977ac */ /* 0x000f220008000800 */
[----:B------:R-:W-:Y:S01]  /*56f0*/  IADD3 R92, PT, PT, -R97, RZ, RZ ;  /* 0x000000ff615c7210 */ /* 0x000fe20007ffe1ff */
[----:B------:R-:W-:-:S04]  /*5700*/  UIADD3 UR4, UPT, UPT, UR44, 0x4200, URZ ;  /* 0x000042002c047890 */ /* 0x000fc8000fffe0ff */
[----:B------:R-:W4:Y:S01]  /*5710*/  LDS R0, [UR44+0x1a0] ;  /* 0x0001a02cff007984 */ /* 0x000f220008000800 */
[----:B------:R-:W1:Y:S01]  /*5720*/  LDC.64 R80, c[0x0][0x8a8] ;  /* 0x00022a00ff507b82 */ /* 0x000e620000000a00 */
[----:B------:R-:W1:Y:S01]  /*5730*/  LDCU.64 UR60, c[0x0][0x348] ;  /* 0x00006900ff3c77ac */ /* 0x000e620008000a00 */
[----:B------:R-:W-:Y:S01]  /*5740*/  IMAD.U32 R98, RZ, RZ, UR4 ;  /* 0x00000004ff627e24 */ /* 0x000fe2000f8e00ff */
[----:B------:R-:W1:Y:S01]  /*5750*/  LDCU UR43, c[0x0][0xb0c] ;  /* 0x00016180ff2b77ac */ /* 0x000e620008000800 */
[----:B------:R-:W1:Y:S01]  /*5760*/  LDCU UR39, c[0x0][0xb30] ;  /* 0x00016600ff2777ac */ /* 0x000e620008000800 */
[----:B------:R-:W1:Y:S01]  /*5770*/  LDCU.64 UR46, c[0x0][0x888] ;  /* 0x00011100ff2e77ac */ /* 0x000e620008000a00 */
[----:B------:R-:W1:Y:S01]  /*5780*/  LDCU.64 UR40, c[0x0][0xb28] ;  /* 0x00016500ff2877ac */ /* 0x000e620008000a00 */
[----:B------:R-:W1:Y:S01]  /*5790*/  LDCU.128 UR52, c[0x0][0xb10] ;  /* 0x00016200ff3477ac */ /* 0x000e620008000c00 */
[----:B------:R-:W1:Y:S01]  /*57a0*/  LDCU UR56, c[0x0][0x374] ;  /* 0x00006e80ff3877ac */ /* 0x000e620008000800 */
[----:B------:R-:W-:Y:S01]  /*57b0*/  UIADD3 UR63, UPT, UPT, UR44, 0x200, URZ ;  /* 0x000002002c3f7890 */ /* 0x000fe2000fffe0ff */
[----:B--234-:R-:W-:-:S11]  /*57c0*/  IMAD.IADD R37, R0, 0x1, R37 ;  /* 0x0000000100257824 */ /* 0x01cfd600078e0225 */
.L_x_138:
[C---:B------:R-:W-:Y:S02]  /*57d0*/  LEA R3, R91.reuse, UR44, 0x3 ;  /* 0x0000002c5b037c11 */ /* 0x040fe4000f8e18ff */
[----:B------:R-:W-:Y:S02]  /*57e0*/  SHF.L.U32 R0, R94, 0x1f, RZ ;  /* 0x0000001f5e007819 */ /* 0x000fe400000006ff */
[----:B------:R-:W-:Y:S02]  /*57f0*/  LEA R5, R91, UR44, 0x4 ;  /* 0x0000002c5b057c11 */ /* 0x000fe4000f8e20ff */
[----:B------:R-:W2:Y:S02]  /*5800*/  SYNCS.PHASECHK.TRANS64.TRYWAIT P0, [R3+URZ+0xf0], R0 ;  /* 0x0000f000030075a7 */ /* 0x000ea400080011ff */
[----:B-12---:R-:W-:Y:S05]  /*5810*/  @!P0 BRA `(.L_x_97) ;  /* 0x0000004c00f88947 */ /* 0x006fea0003800000 */
.L_x_194:
[----:B------:R-:W3:Y:S01]  /*5820*/  LDS.128 R4, [R5+0x180] ;  /* 0x0001800005047984 */ /* 0x000ee20000000c00 */
[----:B------:R-:W-:Y:S01]  /*5830*/  UISETP.GE.AND UP0, UPT, UR42, 0x1, UPT ;  /* 0x000000012a00788c */ /* 0x000fe2000bf06270 */
[----:B------:R-:W-:Y:S01]  /*5840*/  @!PT LDS RZ, [RZ] ;  /* 0x00000000fffff984 */ /* 0x000fe20000000800 */
[----:B------:R-:W-:Y:S01]  /*5850*/  @!PT LDS RZ, [RZ] ;  /* 0x00000000fffff984 */ /* 0x000fe20000000800 */
[----:B------:R-:W-:Y:S01]  /*5860*/  @!PT LDS RZ, [RZ] ;  /* 0x00000000fffff984 */ /* 0x000fe20000000800 */
[----:B------:R-:W-:Y:S01]  /*5870*/  @!PT LDS RZ, [RZ] ;  /* 0x00000000fffff984 */ /* 0x000fe20000000800 */
[----:B------:R4:W-:Y:S06]  /*5880*/  MEMBAR.ALL.CTA ;  /* 0x0000000000007992 */ /* 0x0009ec0000008000 */
[----:B----4-:R-:W4:Y:S01]  /*5890*/  FENCE.VIEW.ASYNC.S ;  /* 0x00000000000073c6 */ /* 0x010f220000000000 */
[----:B---3--:R-:W-:Y:S11]  /*58a0*/  LOP3.LUT P0, RZ, R6, 0x1, RZ, 0xc0, !PT ;  /* 0x0000000106ff7812 */ /* 0x008ff6000780c0ff */
[----:B------:R-:W-:Y:S02]  /*58b0*/  @!UPT UIADD3 URZ, UPT, UPT, URZ, URZ, URZ ;  /* 0x000000fffffff290 */ /* 0x000fe4000fffe0ff */
[----:B----4-:R-:W-:Y:S01]  /*58c0*/  VOTEU.ANY UP1, P0 ;  /* 0x0000000000ff7886 */ /* 0x010fe20000020100 */
[----:B------:R-:W-:Y:S01]  /*58d0*/  PLOP3.LUT P0, PT, PT, PT, UP1, 0x80, 0x8 ;  /* 0x000000000008781c */ /* 0x000fe20003f0f018 */
[----:B------:R-:W-:Y:S11]  /*58e0*/  UP2UR UR45, UPR, URZ, 0x2 ;  /* 0x00000002ff2d7883 */ /* 0x000ff60008000000 */
[----:B------:R-:W-:Y:S01]  /*58f0*/  @!UPT UIADD3 URZ, UPT, UPT, URZ, URZ, URZ ;  /* 0x000000fffffff290 */ /* 0x000fe2000fffe0ff */
[----:B--2---:R-:W-:Y:S02]  /*5900*/  @P0 SHF.R.U32.HI R0, RZ, 0x10, R5 ;  /* 0x00000010ff000819 */ /* 0x004fe40000011605 */
        /* <DEDUP_REMOVED lines=12> */
[----:B------:R-:W3:Y:S01]  /*59d0*/  LDCU UR12, c[0x0][0xb20] ;  /* 0x00016400ff0c77ac */ /* 0x000ee20008000800 */
[----:B-1----:R-:W-:Y:S02]  /*59e0*/  UIMAD.WIDE.U32 UR4, UR56, UR55, URZ ;  /* 0x00000037380472a5 */ /* 0x002fe4000f8e00ff */
[----:B------:R-:W-:Y:S02]  /*59f0*/  UIMAD.WIDE.U32 UR6, UR57, UR52, URZ ;  /* 0x00000034390672a5 */ /* 0x000fe4000f8e00ff */
[----:B------:R-:W-:Y:S02]  /*5a00*/  UISETP.NE.AND UP0, UPT, UR54, 0x1, UPT ;  /* 0x000000013600788c */ /* 0x000fe4000bf05270 */
[----:B------:R-:W-:Y:S02]  /*5a10*/  UIMAD.WIDE.U32 UR8, UR37, UR55, URZ ;  /* 0x00000037250872a5 */ /* 0x000fe4000f8e00ff */
[----:B------:R-:W-:Y:S02]  /*5a20*/  UIMAD.WIDE.U32 UR10, UR38, UR52, URZ ;  /* 0x00000034260a72a5 */ /* 0x000fe4000f8e00ff */
[----:B------:R-:W-:Y:S02]  /*5a30*/  UISETP.NE.AND UP1, UPT, UR43, 0x1, UPT ;  /* 0x000000012b00788c */ /* 0x000fe4000bf25270 */
[----:B------:R-:W-:Y:S01]  /*5a40*/  UISETP.NE.AND UP2, UPT, UR42, 0x1, UPT ;  /* 0x000000012a00788c */ /* 0x000fe2000bf45270 */
[----:B------:R-:W-:Y:S02]  /*5a50*/  UMOV UR4, UR5 ;  /* 0x0000000500047c82 */ /* 0x000fe40008000000 */
[----:B---3--:R-:W-:Y:S03]  /*5a60*/  USHF.R.U32.HI UR5, URZ, UR12, UR4 ;  /* 0x0000000cff057299 */ /* 0x008fe60008011604 */
[----:B------:R-:W-:Y:S02]  /*5a70*/  UMOV UR4, UR7 ;  /* 0x0000000700047c82 */ /* 0x000fe40008000000 */
[----:B------:R-:W-:Y:S02]  /*5a80*/  USHF.R.U32.HI UR7, URZ, UR53, UR4 ;  /* 0x00000035ff077299 */ /* 0x000fe40008011604 */
[----:B------:R-:W-:Y:S02]  /*5a90*/  USEL UR4, UR56, UR5, !UP0 ;  /* 0x0000000538047287 */ /* 0x000fe4000c000000 */
[----:B------:R-:W-:Y:S01]  /*5aa0*/  USEL UR7, UR57, UR7, !UP1 ;  /* 0x0000000739077287 */ /* 0x000fe2000c800000 */
[----:B------:R-:W-:Y:S01]  /*5ab0*/  UMOV UR5, UR9 ;  /* 0x0000000900057c82 */ /* 0x000fe20008000000 */
[----:B------:R-:W-:Y:S02]  /*5ac0*/  UIMAD.WIDE.U32 UR8, UR4, UR40, URZ ;  /* 0x00000028040872a5 */ /* 0x000fe4000f8e00ff */
[----:B------:R-:W-:Y:S03]  /*5ad0*/  USHF.R.U32.HI UR6, URZ, UR12, UR5 ;  /* 0x0000000cff067299 */ /* 0x000fe60008011605 */
[----:B------:R-:W-:Y:S01]  /*5ae0*/  UMOV UR5, UR11 ;  /* 0x0000000b00057c82 */ /* 0x000fe20008000000 */
[----:B------:R-:W-:Y:S02]  /*5af0*/  UIMAD.WIDE.U32 UR10, UR7, UR40, URZ ;  /* 0x00000028070a72a5 */ /* 0x000fe4000f8e00ff */
[----:B------:R-:W-:Y:S02]  /*5b00*/  USHF.R.U32.HI UR12, URZ, UR53, UR5 ;  /* 0x00000035ff0c7299 */ /* 0x000fe40008011605 */
[----:B------:R-:W-:Y:S01]  /*5b10*/  USEL UR6, UR37, UR6, !UP0 ;  /* 0x0000000625067287 */ /* 0x000fe2000c000000 */
[----:B------:R-:W-:Y:S02]  /*5b20*/  UMOV UR5, UR9 ;  /* 0x0000000900057c82 */ /* 0x000fe40008000000 */
[----:B------:R-:W-:Y:S01]  /*5b30*/  UMOV UR10, UR11 ;  /* 0x0000000b000a7c82 */ /* 0x000fe20008000000 */
[----:B------:R-:W-:Y:S02]  /*5b40*/  @UP2 USHF.R.U32.HI UR4, URZ, UR41, UR5 ;  /* 0x00000029ff042299 */ /* 0x000fe40008011605 */
[----:B------:R-:W-:Y:S02]  /*5b50*/  @UP2 USHF.R.U32.HI UR7, URZ, UR41, UR10 ;  /* 0x00000029ff072299 */ /* 0x000fe4000801160a */
[----:B------:R-:W-:Y:S02]  /*5b60*/  UIMAD UR4, UR42, UR4, URZ ;  /* 0x000000042a0472a4 */ /* 0x000fe4000f8e02ff */
        /* <DEDUP_REMOVED lines=8> */
[----:B------:R-:W-:Y:S02]  /*5bf0*/  USEL UR11, UR6, UR4, !UP2 ;  /* 0x00000004060b7287 */ /* 0x000fe4000d000000 */
[----:B------:R-:W-:Y:S02]  /*5c00*/  UIADD3 UR8, UPT, UPT, -UR5, URZ, URZ ;  /* 0x000000ff05087290 */ /* 0x000fe4000fffe1ff */
[----:B------:R-:W-:Y:S01]  /*5c10*/  UIADD3 UR10, UPT, UPT, -UR11, URZ, URZ ;  /* 0x000000ff0b0a7290 */ /* 0x000fe2000fffe1ff */
[----:B------:R-:W-:Y:S01]  /*5c20*/  @!UP0 UMOV UR4, UR9 ;  /* 0x0000000900048c82 */ /* 0x000fe20008000000 */
[----:B------:R-:W-:Y:S02]  /*5c30*/  UIADD3 UR9, UPT, UPT, -UR6, URZ, URZ ;  /* 0x000000ff06097290 */ /* 0x000fe4000fffe1ff */
[----:B------:R-:W-:Y:S02]  /*5c40*/  @!UP0 USHF.R.U32.HI UR4, URZ, UR41, UR4 ;  /* 0x00000029ff048299 */ /* 0x000fe40008011604 */
[----:B------:R-:W-:Y:S02]  /*5c50*/  UIMAD UR10, UR42, UR10, UR6 ;  /* 0x0000000a2a0a72a4 */ /* 0x000fe4000f8e0206 */
[----:B------:R-:W-:Y:S04]  /*5c60*/  @!UP0 USEL UR4, UR5, UR4, !UP2 ;  /* 0x0000000405048287 */ /* 0x000fe8000d000000 */
[----:B------:R-:W-:Y:S02]  /*5c70*/  @!UP0 UIMAD UR10, UR7, UR10, UR4 ;  /* 0x0000000a070a82a4 */ /* 0x000fe4000f8e0204 */
[----:B------:R-:W-:Y:S02]  /*5c80*/  @!UP0 UIADD3 UR11, UPT, UPT, UR11, -UR4, URZ ;  /* 0x800000040b0b8290 */ /* 0x000fe4000fffe0ff */
[----:B------:R-:W-:Y:S02]  /*5c90*/  UIMAD UR7, UR43, UR8, UR38 ;  /* 0x000000082b0772a4 */ /* 0x000fe4000f8e0226 */
[----:B------:R-:W-:Y:S02]  /*5ca0*/  @!UP0 UIMAD UR6, UR11, UR42, UR5 ;  /* 0x0000002a0b0682a4 */ /* 0x000fe4000f8e0205 */
[----:B------:R-:W-:Y:S01]  /*5cb0*/  UIMAD UR4, UR54, UR9, UR37 ;  /* 0x00000009360472a4 */ /* 0x000fe2000f8e0225 */
[----:B------:R-:W-:Y:S02]  /*5cc0*/  @!UP0 UMOV UR5, UR10 ;  /* 0x0000000a00058c82 */ /* 0x000fe40008000000 */
[----:B------:R-:W-:Y:S02]  /*5cd0*/  UIMAD UR38, UR5, UR43, UR7 ;  /* 0x0000002b052672a4 */ /* 0x000fe4000f8e0207 */
[----:B------:R-:W-:Y:S11]  /*5ce0*/  UIMAD UR37, UR6, UR54, UR4 ;  /* 0x00000036062572a4 */ /* 0x000ff6000f8e0204 */
[----:B------:R-:W-:Y:S01]  /*5cf0*/  @!UPT UIADD3 URZ, UPT, UPT, URZ, URZ, URZ ;  /* 0x000000fffffff290 */ /* 0x000fe2000fffe0ff */
.L_x_98:
[----:B-1----:R-:W-:Y:S01]  /*5d00*/  UISETP.NE.AND UP0, UPT, UR39, 0x1, UPT ;  /* 0x000000012700788c */ /* 0x002fe2000bf05270 */
[----:B------:R-:W-:Y:S01]  /*5d10*/  IADD3 R91, PT, PT, R91, 0x1, RZ ;  /* 0x000000015b5b7810 */ /* 0x000fe20007ffe0ff */
[----:B------:R-:W-:Y:S02]  /*5d20*/  USHF.L.U32 UR50, UR16, 0x6, URZ ;  /* 0x0000000610327899 */ /* 0x000fe400080006ff */
[----:B------:R-:W-:Y:S07]  /*5d30*/  USHF.L.U32 UR49, UR20, 0x8, URZ ;  /* 0x0000000814317899 */ /* 0x000fee00080006ff */
[----:B------:R-:W1:Y:S01]  /*5d40*/  @!UP0 LDCU.128 UR12, c[0x0][0xb10] ;  /* 0x00016200ff0c87ac */ /* 0x000e620008000c00 */
[----:B------:R-:W3:Y:S01]  /*5d50*/  @!UP0 LDCU UR5, c[0x0][0xb0c] ;  /* 0x00016180ff0587ac */ /* 0x000ee20008000800 */
[----:B------:R-:W4:Y:S01]  /*5d60*/  @!UP0 LDCU UR10, c[0x0][0xb20] ;  /* 0x00016400ff0a87ac */ /* 0x000f220008000800 */
[----:B-1----:R-:W-:Y:S02]  /*5d70*/  UIMAD.WIDE.U32 UR8, UR38, UR12, URZ ;  /* 0x0000000c260872a5 */ /* 0x002fe4000f8e00ff */
[----:B------:R-:W-:Y:S02]  /*5d80*/  UIMAD.WIDE.U32 UR6, UR37, UR15, URZ ;  /* 0x0000000f250672a5 */ /* 0x000fe4000f8e00ff */
[----:B------:R-:W-:Y:S03]  /*5d90*/  @!UP0 UISETP.NE.AND UP1, UPT, UR14, 0x1, UPT ;  /* 0x000000010e00888c */ /* 0x000fe6000bf25270 */
[----:B------:R-:W-:Y:S01]  /*5da0*/  @!UP0 UMOV UR4, UR9 ;  /* 0x0000000900048c82 */ /* 0x000fe20008000000 */
[----:B---3--:R-:W-:Y:S02]  /*5db0*/  @!UP0 UISETP.NE.AND UP2, UPT, UR5, 0x1, UPT ;  /* 0x000000010500888c */ /* 0x008fe4000bf45270 */
[----:B------:R-:W-:Y:S01]  /*5dc0*/  @!UP0 USHF.R.U32.HI UR4, URZ, UR13, UR4 ;  /* 0x0000000dff048299 */ /* 0x000fe20008011604 */
[----:B------:R-:W-:Y:S02]  /*5dd0*/  @!UP0 UMOV UR6, UR7 ;  /* 0x0000000700068c82 */ /* 0x000fe40008000000 */
[----:B----4-:R-:W-:Y:S02]  /*5de0*/  @!UP0 USHF.R.U32.HI UR6, URZ, UR10, UR6 ;  /* 0x0000000aff068299 */ /* 0x010fe40008011606 */
[----:B------:R-:W-:Y:S02]  /*5df0*/  @!UP0 USEL UR7, UR38, UR4, !UP2 ;  /* 0x0000000426078287 */ /* 0x000fe4000d000000 */
[----:B------:R-:W-:Y:S04]  /*5e00*/  @!UP0 USEL UR6, UR37, UR6, !UP1 ;  /* 0x0000000625068287 */ /* 0x000fe8000c800000 */
[----:B------:R-:W-:Y:S02]  /*5e10*/  @!UP0 UIADD3 UR4, UPT, UPT, -UR7, UR6, URZ ;  /* 0x0000000607048290 */ /* 0x000fe4000fffe1ff */
[----:B------:R-:W-:Y:S02]  /*5e20*/  @!UP0 UIADD3 UR6, UPT, UPT, UR7, -UR6, URZ ;  /* 0x8000000607068290 */ /* 0x000fe4000fffe0ff */
[----:B------:R-:W-:Y:S02]  /*5e30*/  @!UP0 UIMAD UR38, UR4, UR5, UR38 ;  /* 0x00000005042682a4 */ /* 0x000fe4000f8e0226 */
[----:B------:R-:W-:Y:S02]  /*5e40*/  @!UP0 UIMAD UR37, UR6, UR14, UR37 ;  /* 0x0000000e062582a4 */ /* 0x000fe4000f8e0225 */
[----:B------:R-:W-:Y:S09]  /*5e50*/  ULOP3.LUT UP0, URZ, UR63, 0x1b0, URZ, 0xc0, !UPT ;  /* 0x000001b03fff7892 */ /* 0x000ff2000f80c0ff */
[----:B------:R-:W-:Y:S05]  /*5e60*/  BRA.U !UP0, `(.L_x_99) ;  /* 0x0000000108407547 */ /* 0x000fea000b800000 */
[----:B------:R-:W1:Y:S01]  /*5e70*/  LDCU.64 UR8, c[0x4][0x88] ;  /* 0x01001100ff0877ac */ /* 0x000e620008000a00 */
[----:B------:R-:W-:Y:S01]  /*5e80*/  MOV R3, 0x0 ;  /* 0x0000000000037802 */ /* 0x000fe20000000f00 */
[----:B------:R-:W-:Y:S02]  /*5e90*/  HFMA2 R12, -RZ, RZ, 0, 5.9604644775390625e-08 ;  /* 0x00000001ff0c7431 */ /* 0x000fe400000001ff */
[----:B------:R-:W-:Y:S02]  /*5ea0*/  IMAD.MOV.U32 R8, RZ, RZ, 0x70 ;  /* 0x00000070ff087424 */ /* 0x000fe400078e00ff */
[----:B------:R-:W-:Y:S01]  /*5eb0*/  IMAD.MOV.U32 R13, RZ, RZ, RZ ;  /* 0x000000ffff0d7224 */ /* 0x000fe200078e00ff */
[----:B------:R-:W3:Y:S01]  /*5ec0*/  LDCU.64 UR6, c[0x4][0x90] ;  /* 0x01001200ff0677ac */ /* 0x000ee20008000a00 */
[----:B------:R-:W4:Y:S01]  /*5ed0*/  LDC.64 R2, c[0x4][R3] ;  /* 0x0100000003027b82 */ /* 0x000f220000000a00 */
[----:B------:R-:W2:Y:S01]  /*5ee0*/  LDCU.64 UR4, c[0x4][0x8] ;  /* 0x01000100ff0477ac */ /* 0x000ea20008000a00 */
[----:B-1----:R-:W-:Y:S01]  /*5ef0*/  MOV R5, UR9 ;  /* 0x0000000900057c02 */ /* 0x002fe20008000f00 */
[----:B------:R-:W-:Y:S01]  /*5f00*/  IMAD.U32 R4, RZ, RZ, UR8 ;  /* 0x00000008ff047e24 */ /* 0x000fe2000f8e00ff */
[----:B---3--:R-:W-:Y:S01]  /*5f10*/  MOV R7, UR7 ;  /* 0x0000000700077c02 */ /* 0x008fe20008000f00 */
[----:B------:R-:W-:Y:S01]  /*5f20*/  IMAD.U32 R6, RZ, RZ, UR6 ;  /* 0x00000006ff067e24 */ /* 0x000fe2000f8e00ff */
[----:B--2---:R-:W-:Y:S01]  /*5f30*/  MOV R11, UR5 ;  /* 0x00000005000b7c02 */ /* 0x004fe20008000f00 */
[----:B------:R-:W-:Y:S02]  /*5f40*/  IMAD.U32 R10, RZ, RZ, UR4 ;  /* 0x00000004ff0a7e24 */ /* 0x000fe4000f8e00ff */
[----:B------:R-:W-:Y:S07]  /*5f50*/  LEPC R20, `(.L_x_99) ;  /* 0x000000001014794e */ /* 0x000fee0000000000 */
[----:B----45:R-:W-:Y:S05]  /*5f60*/  CALL.ABS.NOINC R2 ;  /* 0x0000000002007343 */ /* 0x030fea0003c00000 */
.L_x_99:
[----:B------:R-:W-:Y:S01]  /*5f70*/  LOP3.LUT P0, RZ, R98, 0x1b0, RZ, 0xc0, !PT ;  /* 0x000001b062ff7812 */ /* 0x000fe2000780c0ff */
[----:B------:R-:W-:Y:S11]  /*5f80*/  BSSY.RECONVERGENT B6, `(.L_x_100) ;  /* 0x0000013000067945 */ /* 0x000ff60003800200 */
[----:B------:R-:W-:Y:S01]  /*5f90*/  @!UPT UIADD3 URZ, UPT, UPT, URZ, URZ, URZ ;  /* 0x000000fffffff290 */ /* 0x000fe2000fffe0ff */
[----:B------:R-:W-:Y:S05]  /*5fa0*/  @!P0 BRA `(.L_x_101) ;  /* 0x0000000000408947 */ /* 0x000fea0003800000 */
        /* <DEDUP_REMOVED lines=16> */
.L_x_101:
[----:B------:R-:W-:Y:S05]  /*60b0*/  BSYNC.RECONVERGENT B6 ;  /* 0x0000000000067941 */ /* 0x000fea0003800200 */
.L_x_100:
[----:B------:R-:W-:Y:S02]  /*60c0*/  ISETP.NE.U32.AND P0, PT, RZ, UR46, PT ;  /* 0x0000002eff007c0c */ /* 0x000fe4000bf05070 */
[C---:B------:R-:W-:Y:S02]  /*60d0*/  ISETP.NE.U32.AND P4, PT, R86.reuse, RZ, PT ;  /* 0x000000ff5600720c */ /* 0x040fe40003f85070 */
[----:B------:R-:W-:Y:S02]  /*60e0*/  ISETP.NE.U32.AND P1, PT, R86, RZ, PT ;  /* 0x000000ff5600720c */ /* 0x000fe40003f25070 */
[----:B------:R-:W-:Y:S02]  /*60f0*/  ISETP.NE.AND.EX P0, PT, RZ, UR47, PT, P0 ;  /* 0x0000002fff007c0c */ /* 0x000fe4000bf05300 */
[C---:B------:R-:W-:Y:S02]  /*6100*/  ISETP.NE.AND.EX P4, PT, R87.reuse, RZ, PT, P4 ;  /* 0x000000ff5700720c */ /* 0x040fe40003f85340 */
[----:B------:R-:W-:Y:S02]  /*6110*/  ISETP.NE.AND.EX P1, PT, R87, RZ, P0, P1 ;  /* 0x000000ff5700720c */ /* 0x000fe40000725310 */
[----:B------:R-:W-:Y:S02]  /*6120*/  ISETP.NE.U32.AND P5, PT, R82, RZ, PT ;  /* 0x000000ff5200720c */ /* 0x000fe40003fa5070 */
[----:B------:R-:W-:Y:S02]  /*6130*/  ISETP.NE.U32.AND P2, PT, RZ, UR46, PT ;  /* 0x0000002eff007c0c */ /* 0x000fe4000bf45070 */
[----:B------:R-:W-:Y:S02]  /*6140*/  PLOP3.LUT P0, PT, PT, PT, PT, 0x8, 0x80 ;  /* 0x000000000080781c */ /* 0x000fe40003f0e170 */
[----:B------:R-:W-:Y:S02]  /*6150*/  ISETP.NE.AND.EX P5, PT, R83, RZ, PT, P5 ;  /* 0x000000ff5300720c */ /* 0x000fe40003fa5350 */
[----:B------:R-:W-:Y:S03]  /*6160*/  ISETP.NE.AND.EX P2, PT, RZ, UR47, PT, P2 ;  /* 0x0000002fff007c0c */ /* 0x000fe6000bf45320 */
[----:B------:R-:W-:Y:S01]  /*6170*/  @!P1 PLOP3.LUT P0, PT, P4, PT, PT, 0x80, 0x8 ;  /* 0x000000000008981c */ /* 0x000fe2000270f070 */
[----:B------:R-:W-:Y:S01]  /*6180*/  @!UPT UIADD3 URZ, UPT, UPT, URZ, URZ, URZ ;  /* 0x000000fffffff290 */ /* 0x000fe2000fffe0ff */
[----:B------:R-:W-:Y:S11]  /*6190*/  @!P4 BRA `(.L_x_102) ;  /* 0x000000000030c947 */ /* 0x000ff60003800000 */
[----:B------:R-:W-:Y:S01]  /*61a0*/  ISETP.NE.U32.AND P3, PT, R84, RZ, PT ;  /* 0x000000ff5400720c */ /* 0x000fe20003f65070 */
[----:B------:R-:W1:Y:S01]  /*61b0*/  LDCU.64 UR4, c[0x0][0x358] ;  /* 0x00006b00ff0477ac */ /* 0x000e620008000a00 */
[----:B------:R-:W-:Y:S02]  /*61c0*/  IMAD.MOV.U32 R89, RZ, RZ, 0x1 ;  /* 0x00000001ff597424 */ /* 0x000fe400078e00ff */
[----:B------:R-:W-:Y:S11]  /*61d0*/  ISETP.NE.AND.EX P3, PT, R85, RZ, PT, P3 ;  /* 0x000000ff5500720c */ /* 0x000ff60003f65330 */
[----:B------:R-:W-:Y:S02]  /*61e0*/  @!UPT UIADD3 URZ, UPT, UPT, URZ, URZ, URZ ;  /* 0x000000fffffff290 */ /* 0x000fe4000fffe0ff */
[----:B------:R-:W3:Y:S01]  /*61f0*/  @P3 LDC.64 R2, c[0x0][0x888] ;  /* 0x00022200ff023b82 */ /* 0x000ee20000000a00 */
[----:B--2---:R-:W-:Y:S04]  /*6200*/  @P3 IMAD R0, R86, UR36, RZ ;  /* 0x0000002456003c24 */ /* 0x004fe8000f8e02ff */
[----:B---3--:R-:W-:Y:S04]  /*6210*/  @P3 IMAD.WIDE R2, R0, 0x4, R2 ;  /* 0x0000000400023825 */ /* 0x008fe800078e0202 */
[----:B------:R-:W-:Y:S01]  /*6220*/  HFMA2 R0, -RZ, RZ, 0, 5.9604644775390625e-08 ;  /* 0x00000001ff007431 */ /* 0x000fe200000001ff */
[----:B-1---5:R1:W5:Y:S04]  /*6230*/  @P3 LDG.E R41, desc[UR4][R2.64] ;  /* 0x0000000402293981 */ /* 0x022368000c1e1900 */
[----:B------:R-:W-:Y:S01]  /*6240*/  @!P3 PRMT R89, R0, 0x7610, R89 ;  /* 0x000076100059b816 */ /* 0x000fe20000000059 */
[----:B-1----:R-:W3:Y:S06]  /*6250*/  @!P3 LDC R41, c[0x0][0x880] ;  /* 0x00022000ff29bb82 */ /* 0x002eec0000000800 */
.L_x_102:
[----:B------:R-:W-:Y:S05]  /*6260*/  @!P5 BRA `(.L_x_103) ;  /* 0x000000000024d947 */ /* 0x000fea0003800000 */
[----:B------:R-:W-:Y:S01]  /*6270*/  ISETP.NE.U32.AND P3, PT, R80, RZ, PT ;  /* 0x000000ff5000720c */ /* 0x000fe20003f65070 */
[----:B------:R-:W1:Y:S03]  /*6280*/  LDCU.64 UR4, c[0x0][0x358] ;  /* 0x00006b00ff0477ac */ /* 0x000e660008000a00 */
[----:B------:R-:W-:Y:S11]  /*6290*/  ISETP.NE.AND.EX P3, PT, R81, RZ, PT, P3 ;  /* 0x000000ff5100720c */ /* 0x000ff60003f65330 */
[----:B------:R-:W-:Y:S02]  /*62a0*/  @!UPT UIADD3 URZ, UPT, UPT, URZ, URZ, URZ ;  /* 0x000000fffffff290 */ /* 0x000fe4000fffe0ff */
[----:B------:R-:W4:Y:S01]  /*62b0*/  @P3 LDC.64 R2, c[0x0][0x8a8] ;  /* 0x00022a00ff023b82 */ /* 0x000f220000000a00 */
[----:B--2---:R-:W-:Y:S04]  /*62c0*/  @P3 IMAD R0, R82, UR36, RZ ;  /* 0x0000002452003c24 */ /* 0x004fe8000f8e02ff */
[----:B----4-:R-:W-:Y:S05]  /*62d0*/  @P3 IMAD.WIDE R2, R0, 0x4, R2 ;  /* 0x0000000400023825 */ /* 0x010fea00078e0202 */
[----:B-1---5:R1:W5:Y:S02]  /*62e0*/  @P3 LDG.E R38, desc[UR4][R2.64] ;  /* 0x0000000402263981 */ /* 0x022364000c1e1900 */
[----:B-1----:R-:W4:Y:S02]  /*62f0*/  @!P3 LDC R38, c[0x0][0x8a0] ;  /* 0x00022800ff26bb82 */ /* 0x002f240000000800 */
.L_x_103:
[----:B---3-5:R-:W-:Y:S01]  /*6300*/  FSETP.NEU.AND P3, PT, R41, RZ, PT ;  /* 0x000000ff2900720b */ /* 0x028fe20003f6d000 */
[----:B------:R-:W-:Y:S01]  /*6310*/  BSSY B1, `(.L_x_104) ;  /* 0x0000041000017945 */ /* 0x000fe20003800000 */
[----:B------:R-:W-:Y:S01]  /*6320*/  SEL R6, RZ, 0xffffffff, P2 ;  /* 0xffffffffff067807 */ /* 0x000fe20001000000 */
[----:B------:R-:W-:Y:S01]  /*6330*/  IMAD.MOV.U32 R101, RZ, RZ, 0x1 ;  /* 0x00000001ff657424 */ /* 0x000fe200078e00ff */
[----:B------:R-:W-:Y:S02]  /*6340*/  LOP3.LUT P2, RZ, R89, 0xff, RZ, 0xc0, !PT ;  /* 0x000000ff59ff7812 */ /* 0x000fe4000784c0ff */
[----:B------:R-:W-:Y:S02]  /*6350*/  CS2R R78, SRZ ;  /* 0x00000000004e7805 */ /* 0x000fe4000001ff00 */
[----:B------:R-:W-:Y:S02]  /*6360*/  @!P1 SEL R3, RZ, 0xffffffff, P3 ;  /* 0xffffffffff039807 */ /* 0x000fe40001800000 */
[----:B------:R-:W-:Y:S02]  /*6370*/  CS2R R76, SRZ ;  /* 0x00000000004c7805 */ /* 0x000fe4000001ff00 */
[----:B------:R-:W-:Y:S02]  /*6380*/  LEA R2, R95, UR44, 0x3 ;  /* 0x0000002c5f027c11 */ /* 0x000fe4000f8e18ff */
[----:B------:R-:W-:Y:S02]  /*6390*/  CS2R R74, SRZ ;  /* 0x00000000004a7805 */ /* 0x000fe4000001ff00 */
[----:B------:R-:W-:Y:S02]  /*63a0*/  @P0 SEL R3, R6, R3, !P2 ;  /* 0x0000000306030207 */ /* 0x000fe40005000000 */
[----:B------:R-:W-:Y:S02]  /*63b0*/  CS2R R72, SRZ ;  /* 0x0000000000487805 */ /* 0x000fe4000001ff00 */
[----:B------:R-:W-:Y:S02]  /*63c0*/  LEA R71, R36, UR44, 0x3 ;  /* 0x0000002c24477c11 */ /* 0x000fe4000f8e18ff */
[----:B------:R-:W-:Y:S02]  /*63d0*/  @!P1 LOP3.LUT R3, R3, 0x1, RZ, 0xc0, !PT ;  /* 0x0000000103039812 */ /* 0x000fe400078ec0ff */
[----:B------:R-:W-:Y:S02]  /*63e0*/  SHF.L.U32 R4, R96, 0x1f, RZ ;  /* 0x0000001f60047819 */ /* 0x000fe400000006ff */
[----:B------:R-:W-:Y:S02]  /*63f0*/  ISETP.NE.U32.OR P6, PT, R3, 0x1, P1 ;  /* 0x000000010300780c */ /* 0x000fe40000fc5470 */
[----:B------:R-:W-:Y:S02]  /*6400*/  LEA.HI R39, R36, R36, RZ, 0x1 ;  /* 0x0000002424277211 */ /* 0x000fe400078f08ff */
[----:B------:R-:W-:Y:S02]  /*6410*/  SEL R3, RZ, 0xffffffff, P3 ;  /* 0xffffffffff037807 */ /* 0x000fe40001800000 */
[----:B------:R-:W-:Y:S01]  /*6420*/  P2R R103, PR, RZ, 0x40 ;  /* 0x00000040ff677803 */ /* 0x000fe20000000000 */
[C---:B--2---:R-:W-:Y:S01]  /*6430*/  IMAD.SHL.U32 R0, R39.reuse, 0x80, RZ ;  /* 0x0000008027007824 */ /* 0x044fe200078e00ff */
[----:B------:R-:W-:Y:S02]  /*6440*/  @P4 SEL R3, R6, R3, !P2 ;  /* 0x0000000306034207 */ /* 0x000fe40005000000 */
[----:B------:R-:W-:Y:S02]  /*6450*/  LOP3.LUT R39, R39, 0xffe, RZ, 0xc0, !PT ;  /* 0x00000ffe27277812 */ /* 0x000fe400078ec0ff */
[----:B------:R-:W-:Y:S02]  /*6460*/  LOP3.LUT R0, R0, 0xffffff00, RZ, 0xc0, !PT ;  /* 0xffffff0000007812 */ /* 0x000fe400078ec0ff */
[----:B------:R-:W-:Y:S01]  /*6470*/  @P6 SHF.L.U32 R5, R93, 0x1f, RZ ;  /* 0x0000001f5d056819 */ /* 0x000fe200000006ff */
[----:B------:R-:W-:Y:S01]  /*6480*/  IMAD.IADD R39, R36, 0x1, -R39 ;  /* 0x0000000124277824 */ /* 0x000fe200078e0a27 */
[----:B------:R-:W-:Y:S01]  /*6490*/  LOP3.LUT R3, R3, 0x1, RZ, 0xc0, !PT ;  /* 0x0000000103037812 */ /* 0x000fe200078ec0ff */
[----:B------:R-:W-:Y:S01]  /*64a0*/  IMAD.IADD R0, R37, 0x1, R0 ;  /* 0x0000000125007824 */ /* 0x000fe200078e0200 */
[----:B------:R-:W1:Y:S02]  /*64b0*/  @P6 SYNCS.PHASECHK.TRANS64.TRYWAIT P1, [R2+URZ+0xa0], R5 ;  /* 0x0000a005020065a7 */ /* 0x000e6400080211ff */
[----:B------:R-:W-:Y:S01]  /*64c0*/  ISETP.NE.U32.AND P5, PT, R3, 0x1, PT ;  /* 0x000000010300780c */ /* 0x000fe20003fa5070 */
[----:B------:R-:W-:Y:S03]  /*64d0*/  IMAD R39, R39, 0x100000, R0 ;  /* 0x0010000027277824 */ /* 0x000fe600078e0200 */
[----:B------:R-:W-:Y:S01]  /*64e0*/  P2R R102, PR, RZ, 0x20 ;  /* 0x00000020ff667803 */ /* 0x000fe20000000000 */
[----:B------:R2:W3:Y:S01]  /*64f0*/  SYNCS.PHASECHK.TRANS64.TRYWAIT P0, [R71+URZ+0x110], R4 ;  /* 0x00011004470075a7 */ /* 0x0004e200080011ff */
[----:B-1----:R-:W-:Y:S01]  /*6500*/  @P6 SEL R101, RZ, 0x1, !P1 ;  /* 0x00000001ff656807 */ /* 0x002fe20004800000 */
[----:B--2---:R-:W-:Y:S06]  /*6510*/  @!P6 BRA `(.L_x_105) ;  /* 0x000000000080e947 */ /* 0x004fec0003800000 */
[----:B------:R-:W-:Y:S01]  /*6520*/  @P5 IMAD R6, R95, 0x1000, R88 ;  /* 0x000010005f065824 */ /* 0x000fe200078e0258 */
[----:B------:R-:W1:Y:S01]  /*6530*/  S2R R0, SR_CgaCtaId ;  /* 0x0000000000007919 */ /* 0x000e620000008800 */
[----:B------:R-:W-:Y:S01]  /*6540*/  ISETP.NE.AND P1, PT, R101, RZ, PT ;  /* 0x000000ff6500720c */ /* 0x000fe20003f25270 */
[----:B------:R-:W-:Y:S01]  /*6550*/  BSSY B0, `(.L_x_106) ;  /* 0x000000b000007945 */ /* 0x000fe20003800000 */
[----:B------:R-:W-:Y:S01]  /*6560*/  @P5 VIADD R5, R6, UR44 ;  /* 0x0000002c06055c36 */ /* 0x000fe20008000000 */
[----:B------:R-:W-:Y:S02]  /*6570*/  CS2R R74, SRZ ;  /* 0x00000000004a7805 */ /* 0x000fe4000001ff00 */
[----:B------:R-:W-:Y:S02]  /*6580*/  CS2R R72, SRZ ;  /* 0x0000000000487805 */ /* 0x000fe4000001ff00 */
[----:B------:R-:W-:Y:S01]  /*6590*/  CS2R R78, SRZ ;  /* 0x00000000004e7805 */ /* 0x000fe2000001ff00 */
[----:B------:R-:W-:Y:S01]  /*65a0*/  @P5 IMAD R5, R97, -0x10, R5 ;  /* 0xfffffff061055824 */ /* 0x000fe200078e0205 */
[----:B------:R-:W-:Y:S04]  /*65b0*/  CS2R R76, SRZ ;  /* 0x00000000004c7805 */ /* 0x000fe8000001ff00 */
[----:B------:R-:W-:Y:S05]  /*65c0*/  @P1 BRA `(.L_x_107) ;  /* 0x00000000000c1947 */ /* 0x000fea0003800000 */
[----:B------:R-:W-:Y:S04]  /*65d0*/  SHF.L.U32 R3, R93, 0x1f, RZ ;  /* 0x0000001f5d037819 */ /* 0x000fe800000006ff */
[----:B------:R-:W2:Y:S02]  /*65e0*/  SYNCS.PHASECHK.TRANS64.TRYWAIT P1, [R2+URZ+0xa0], R3 ;  /* 0x0000a003020075a7 */ /* 0x000ea400080211ff */
[----:B--2---:R-:W-:Y:S05]  /*65f0*/  @!P1 BRA `(.L_x_108) ;  /* 0x0000004000949947 */ /* 0x004fea0003800000 */
.L_x_107:
[----:B------:R-:W-:Y:S05]  /*6600*/  BSYNC B0 ;  /* 0x0000000000007941 */ /* 0x000fea0003800000 */
.L_x_106:
[----:B------:R-:W-:Y:S01]  /*6610*/  ISETP.NE.AND P1, PT, R102, RZ, PT ;  /* 0x000000ff6600720c */ /* 0x000fe20003f25270 */
[----:B--2---:R-:W-:Y:S02]  /*6620*/  VIADD R3, R2, 0xc0 ;  /* 0x000000c002037836 */ /* 0x004fe40000000000 */
[----:B------:R-:W-:Y:S03]  /*6630*/  VIADD R95, R95, 0x1 ;  /* 0x000000015f5f7836 */ /* 0x000fe60000000000 */
[----:B-1----:R-:W-:Y:S07]  /*6640*/  PRMT R0, R0, 0x654, R3 ;  /* 0x0000065400007816 */ /* 0x002fee0000000003 */
[----:B------:R1:W2:Y:S04]  /*6650*/  @P1 LDS.128 R72, [R6+UR44+0x200] ;  /* 0x0002002c06481984 */ /* 0x0002a80008000c00 */
[----:B------:R1:W1:Y:S01]  /*6660*/  @P1 LDS.128 R76, [R5+0x210] ;  /* 0x00021000054c1984 */ /* 0x0002620000000c00 */
[C---:B------:R-:W-:Y:S01]  /*6670*/  ISETP.NE.AND P1, PT, R95.reuse, 0x4, PT ;  /* 0x000000045f00780c */ /* 0x040fe20003f25270 */
[----:B------:R-:W-:Y:S01]  /*6680*/  @!PT LDS RZ, [RZ] ;  /* 0x00000000fffff984 */ /* 0x000fe20000000800 */
[----:B------:R-:W-:Y:S01]  /*6690*/  @!PT LDS RZ, [RZ] ;  /* 0x00000000fffff984 */ /* 0x000fe20000000800 */
[----:B------:R-:W-:Y:S01]  /*66a0*/  @!PT LDS RZ, [RZ] ;  /* 0x00000000fffff984 */ /* 0x000fe20000000800 */
[----:B------:R-:W-:Y:S01]  /*66b0*/  @!PT LDS RZ, [RZ] ;  /* 0x00000000fffff984 */ /* 0x000fe20000000800 */
[----:B------:R5:W-:Y:S06]  /*66c0*/  MEMBAR.ALL.CTA ;  /* 0x0000000000007992 */ /* 0x000bec0000008000 */
[----:B-----5:R-:W5:Y:S01]  /*66d0*/  FENCE.VIEW.ASYNC.S ;  /* 0x00000000000073c6 */ /* 0x020f620000000000 */
[----:B------:R-:W-:Y:S01]  /*66e0*/  SEL R95, R95, RZ, P1 ;  /* 0x000000ff5f5f7207 */ /* 0x000fe20000800000 */
[----:B-----5:R5:W-:Y:S02]  /*66f0*/  SYNCS.ARRIVE.TRANS64.RED.A1T0 RZ, [R0+URZ], RZ ;  /* 0x000000ff00ff79a7 */ /* 0x020be400081004ff */
[----:B-----5:R-:W-:Y:S04]  /*6700*/  SEL R0, RZ, 0x1, P1 ;  /* 0x00000001ff007807 */ /* 0x020fe80000800000 */
[----:B--2---:R-:W-:Y:S02]  /*6710*/  LOP3.LUT R93, R93, R0, RZ, 0x3c, !PT ;  /* 0x000000005d5d7212 */ /* 0x004fe400078e3cff */
.L_x_105:
[----:B------:R-:W-:Y:S05]  /*6720*/  BSYNC B1 ;  /* 0x0000000000017941 */ /* 0x000fea0003800000 */
.L_x_104:
[----:B------:R-:W-:Y:S04]  /*6730*/  SHF.R.U32.HI R3, RZ, 0x15, R39 ;  /* 0x00000015ff037819 */ /* 0x000fe80000011627 */
[----:B------:R-:W-:Y:S01]  /*6740*/  LOP3.LUT P1, RZ, R3, 0x3, R90, 0x48, !PT ;  /* 0x0000000303ff7812 */ /* 0x000fe2000782485a */
[----:B------:R-:W-:Y:S01]  /*6750*/  @!UPT UIADD3 URZ, UPT, UPT, URZ, URZ, URZ ;  /* 0x000000fffffff290 */ /* 0x000fe2000fffe0ff */
[----:B---3--:R-:W-:Y:S11]  /*6760*/  @P0 BRA `(.L_x_109) ;  /* 0x0000000000080947 */ /* 0x008ff60003800000 */
[----:B------:R-:W2:Y:S02]  /*6770*/  SYNCS.PHASECHK.TRANS64.TRYWAIT P0, [R71+URZ+0x110], R4 ;  /* 0x00011004470075a7 */ /* 0x000ea400080011ff */
[----:B--2---:R-:W-:Y:S05]  /*6780*/  @!P0 BRA `(.L_x_110) ;  /* 0x0000004000448947 */ /* 0x004fea0003800000 */
.L_x_109:
        /* <DEDUP_REMOVED lines=8> */
[----:B------:R-:W5:Y:S01]  /*6810*/  LDCU.64 UR4, c[0x4][0x18] ;  /* 0x01000300ff0477ac */ /* 0x000f620008000a00 */
[----:B-1----:R-:W-:Y:S01]  /*6820*/  MOV R5, UR9 ;  /* 0x0000000900057c02 */ /* 0x002fe20008000f00 */
[----:B--2---:R-:W-:Y:S01]  /*6830*/  IMAD.U32 R4, RZ, RZ, UR8 ;  /* 0x00000008ff047e24 */ /* 0x004fe2000f8e00ff */
[----:B---3--:R-:W-:Y:S01]  /*6840*/  MOV R7, UR7 ;  /* 0x0000000700077c02 */ /* 0x008fe20008000f00 */
[----:B------:R-:W-:Y:S01]  /*6850*/  IMAD.U32 R6, RZ, RZ, UR6 ;  /* 0x00000006ff067e24 */ /* 0x000fe2000f8e00ff */
[----:B-----5:R-:W-:Y:S01]  /*6860*/  MOV R11, UR5 ;  /* 0x00000005000b7c02 */ /* 0x020fe20008000f00 */
[----:B------:R-:W-:Y:S02]  /*6870*/  IMAD.U32 R10, RZ, RZ, UR4 ;  /* 0x00000004ff0a7e24 */ /* 0x000fe4000f8e00ff */
[----:B------:R-:W-:Y:S07]  /*6880*/  LEPC R20, `(.L_x_111) ;  /* 0x000000001014794e */ /* 0x000fee0000000000 */
[----:B----4-:R-:W-:Y:S05]  /*6890*/  CALL.ABS.NOINC R2 ;  /* 0x0000000002007343 */ /* 0x010fea0003c00000 */
.L_x_111:
[-C--:B------:R-:W-:Y:S01]  /*68a0*/  F2FP.F16.E5M2.UNPACK_B R42, R72.reuse ;  /* 0x00000048ff2a723e */ /* 0x080fe200020004ff */
[----:B------:R-:W-:Y:S05]  /*68b0*/  WARPSYNC.ALL ;  /* 0x0000000000007948 */ /* 0x000fea0003800000 */
[----:B------:R-:W-:Y:S01]  /*68c0*/  R2UR UR4, R39 ;  /* 0x00000000270472ca */ /* 0x000fe200000e0000 */
[--C-:B------:R-:W-:Y:S01]  /*68d0*/  HADD2.F32 R40, -RZ, R42.reuse.H0_H0 ;  /* 0x2000002aff287230 */ /* 0x100fe20000004100 */
[----:B------:R-:W-:Y:S01]  /*68e0*/  F2FP.F16.E5M2.UNPACK_B R43, R72.H1 ;  /* 0x00000048ff2b723e */ /* 0x000fe200030004ff */
[----:B------:R-:W-:Y:S01]  /*68f0*/  HADD2.F32 R42, -RZ, R42.H1_H1 ;  /* 0x3000002aff2a7230 */ /* 0x000fe20000004100 */
[-C--:B------:R-:W-:Y:S01]  /*6900*/  F2FP.F16.E5M2.UNPACK_B R45, R73.reuse ;  /* 0x00000049ff2d723e */ /* 0x080fe200020004ff */
[----:B------:R-:W-:Y:S01]  /*6910*/  BSSY.RECONVERGENT B0, `(.L_x_112) ;  /* 0x0000099000007945 */ /* 0x000fe20003800200 */
[----:B------:R-:W-:Y:S01]  /*6920*/  F2FP.F16.E5M2.UNPACK_B R47, R73.H1 ;  /* 0x00000049ff2f723e */ /* 0x000fe200030004ff */
[--C-:B------:R-:W-:Y:S01]  /*6930*/  HADD2.F32 R44, -RZ, R43.reuse.H0_H0 ;  /* 0x2000002bff2c7230 */ /* 0x100fe20000004100 */
[-C--:B------:R-:W-:Y:S01]  /*6940*/  F2FP.F16.E5M2.UNPACK_B R49, R74.reuse ;  /* 0x0000004aff31723e */ /* 0x080fe200020004ff */
[----:B------:R-:W-:Y:S01]  /*6950*/  HADD2.F32 R46, -RZ, R43.H1_H1 ;  /* 0x3000002bff2e7230 */ /* 0x000fe20000004100 */
[----:B------:R-:W-:Y:S01]  /*6960*/  F2FP.F16.E5M2.UNPACK_B R51, R74.H1 ;  /* 0x0000004aff33723e */ /* 0x000fe200030004ff */
[--C-:B------:R-:W-:Y:S01]  /*6970*/  HADD2.F32 R43, -RZ, R45.reuse.H0_H0 ;  /* 0x2000002dff2b7230 */ /* 0x100fe20000004100 */
[-C--:B------:R-:W-:Y:S01]  /*6980*/  F2FP.F16.E5M2.UNPACK_B R53, R75.reuse ;  /* 0x0000004bff35723e */ /* 0x080fe200020004ff */
[----:B-12---:R-:W-:Y:S01]  /*6990*/  LDTM.16dp32bit_t0_t15.x32 R4, tmem[UR4] ;  /* 0x00000004000479ee */ /* 0x006fe20008a80000 */
[----:B------:R-:W4:Y:S01]  /*69a0*/  LDTM.16dp32bit_t16_t31.x32 R4, tmem[UR4+0x20] ;  /* 0x00002004000479ee */ /* 0x000f220008aa0000 */
[----:B------:R-:W-:Y:S01]  /*69b0*/  SHF.L.U32 R104, R92, 0x4, RZ ;  /* 0x000000045c687819 */ /* 0x000fe200000006ff */
[----:B------:R-:W-:Y:S01]  /*69c0*/  HADD2.F32 R48, -RZ, R45.H1_H1 ;  /* 0x3000002dff307230 */ /* 0x000fe20000004100 */
[----:B------:R-:W-:Y:S01]  /*69d0*/  F2FP.F16.E5M2.UNPACK_B R55, R75.H1 ;  /* 0x0000004bff37723e */ /* 0x000fe200030004ff */
[----:B------:R-:W-:Y:S01]  /*69e0*/  HADD2.F32 R52, -RZ, R49.H1_H1 ;  /* 0x30000031ff347230 */ /* 0x000fe20000004100 */
[-C--:B------:R-:W-:Y:S01]  /*69f0*/  F2FP.F16.E5M2.UNPACK_B R57, R76.reuse ;  /* 0x0000004cff39723e */ /* 0x080fe200020004ff */
[----:B------:R-:W-:Y:S01]  /*6a00*/  HADD2.F32 R56, -RZ, R53.H1_H1 ;  /* 0x30000035ff387230 */ /* 0x000fe20000004100 */
[----:B------:R-:W-:Y:S01]  /*6a10*/  F2FP.F16.E5M2.UNPACK_B R59, R76.H1 ;  /* 0x0000004cff3b723e */ /* 0x000fe200030004ff */
[----:B------:R-:W-:Y:S01]  /*6a20*/  HADD2.F32 R45, -RZ, R47.H0_H0 ;  /* 0x2000002fff2d7230 */ /* 0x000fe20000004100 */
[-C--:B------:R-:W-:Y:S01]  /*6a30*/  F2FP.F16.E5M2.UNPACK_B R61, R77.reuse ;  /* 0x0000004dff3d723e */ /* 0x080fe200020004ff */
[----:B------:R-:W-:Y:S01]  /*6a40*/  HADD2.F32 R60, -RZ, R57.H1_H1 ;  /* 0x30000039ff3c7230 */ /* 0x000fe20000004100 */
[----:B------:R-:W-:Y:S01]  /*6a50*/  F2FP.F16.E5M2.UNPACK_B R63, R77.H1 ;  /* 0x0000004dff3f723e */ /* 0x000fe200030004ff */
[----:B------:R-:W-:Y:S01]  /*6a60*/  HADD2.F32 R50, -RZ, R47.H1_H1 ;  /* 0x3000002fff327230 */ /* 0x000fe20000004100 */
[-C--:B------:R-:W-:Y:S01]  /*6a70*/  F2FP.F16.E5M2.UNPACK_B R65, R78.reuse ;  /* 0x0000004eff41723e */ /* 0x080fe200020004ff */
[----:B------:R-:W-:Y:S01]  /*6a80*/  HADD2.F32 R47, -RZ, R49.H0_H0 ;  /* 0x20000031ff2f7230 */ /* 0x000fe20000004100 */
[----:B------:R-:W-:Y:S01]  /*6a90*/  F2FP.F16.E5M2.UNPACK_B R67, R78.H1 ;  /* 0x0000004eff43723e */ /* 0x000fe200030004ff */
[----:B------:R-:W-:Y:S01]  /*6aa0*/  HADD2.F32 R64, -RZ, R61.H1_H1 ;  /* 0x3000003dff407230 */ /* 0x000fe20000004100 */
[----:B------:R-:W-:Y:S01]  /*6ab0*/  ISETP.NE.AND P0, PT, R99, RZ, PT ;  /* 0x000000ff6300720c */ /* 0x000fe20003f05270 */
[----:B------:R-:W-:Y:S01]  /*6ac0*/  HADD2.F32 R68, -RZ, R65.H1_H1 ;  /* 0x30000041ff447230 */ /* 0x000fe20000004100 */
[----:B------:R-:W-:Y:S01]  /*6ad0*/  ISETP.NE.AND P6, PT, R103, RZ, PT ;  /* 0x000000ff6700720c */ /* 0x000fe20003fc5270 */
[--C-:B------:R-:W-:Y:S02]  /*6ae0*/  HADD2.F32 R49, -RZ, R51.reuse.H0_H0 ;  /* 0x20000033ff317230 */ /* 0x100fe40000004100 */
[----:B------:R-:W-:Y:S02]  /*6af0*/  HADD2.F32 R54, -RZ, R51.H1_H1 ;  /* 0x30000033ff367230 */ /* 0x000fe40000004100 */
[C---:B----4-:R-:W-:Y:S01]  /*6b00*/  FMUL R0, R38.reuse, R4 ;  /* 0x0000000426007220 */ /* 0x050fe20000400000 */
[C---:B------:R-:W-:Y:S01]  /*6b10*/  FMUL R2, R38.reuse, R5 ;  /* 0x0000000526027220 */ /* 0x040fe20000400000 */
[C---:B------:R-:W-:Y:S01]  /*6b20*/  FMUL R4, R38.reuse, R8 ;  /* 0x0000000826047220 */ /* 0x040fe20000400000 */
[C---:B------:R-:W-:Y:S01]  /*6b30*/  FMUL R5, R38.reuse, R9 ;  /* 0x0000000926057220 */ /* 0x040fe20000400000 */
[C---:B------:R-:W-:Y:S01]  /*6b40*/  FFMA R0, R41.reuse, R40, R0 ;  /* 0x0000002829007223 */ /* 0x040fe20000000000 */
[C---:B------:R-:W-:Y:S01]  /*6b50*/  FFMA R2, R41.reuse, R42, R2 ;  /* 0x0000002a29027223 */ /* 0x040fe20000000002 */
[C---:B------:R-:W-:Y:S01]  /*6b60*/  FMUL R8, R38.reuse, R12 ;  /* 0x0000000c26087220 */ /* 0x040fe20000400000 */
[C---:B------:R-:W-:Y:S01]  /*6b70*/  FMUL R9, R38.reuse, R13 ;  /* 0x0000000d26097220 */ /* 0x040fe20000400000 */
[----:B------:R-:W-:Y:S02]  /*6b80*/  HADD2.F32 R51, -RZ, R53.H0_H0 ;  /* 0x20000035ff337230 */ /* 0x000fe40000004100 */
[C---:B------:R-:W-:Y:S01]  /*6b90*/  FMUL R12, R38.reuse, R16 ;  /* 0x00000010260c7220 */ /* 0x040fe20000400000 */
        /* <DEDUP_REMOVED lines=12> */
[-C--:B------:R-:W-:Y:S01]  /*6c60*/  F2FP.F16.E5M2.UNPACK_B R40, R79.reuse ;  /* 0x0000004fff28723e */ /* 0x080fe200020004ff */
[C---:B------:R-:W-:Y:S01]  /*6c70*/  FFMA R3, R41.reuse, R44, R3 ;  /* 0x0000002c29037223 */ /* 0x040fe20000000003 */
[C---:B------:R-:W-:Y:S01]  /*6c80*/  FFMA R7, R41.reuse, R46, R7 ;  /* 0x0000002e29077223 */ /* 0x040fe20000000007 */
[----:B------:R-:W-:Y:S01]  /*6c90*/  F2FP.F16.E5M2.UNPACK_B R42, R79.H1 ;  /* 0x0000004fff2a723e */ /* 0x000fe200030004ff */
[C---:B------:R-:W-:Y:S01]  /*6ca0*/  FFMA R4, R41.reuse, R43, R4 ;  /* 0x0000002b29047223 */ /* 0x040fe20000000004 */
[----:B------:R-:W-:Y:S01]  /*6cb0*/  FFMA R5, R41, R48, R5 ;  /* 0x0000003029057223 */ /* 0x000fe20000000005 */
[C---:B------:R-:W-:Y:S01]  /*6cc0*/  FMUL R11, R38.reuse, R11 ;  /* 0x0000000b260b7220 */ /* 0x040fe20000400000 */
[----:B------:R-:W-:Y:S01]  /*6cd0*/  F2FP.SATFINITE.E5M2.F32.PACK_AB_MERGE_C R105, R7, R3, RZ ;  /* 0x000000030769723e */ /* 0x000fe200048060ff */
[C---:B------:R-:W-:Y:S01]  /*6ce0*/  FFMA R6, R41.reuse, R45, R6 ;  /* 0x0000002d29067223 */ /* 0x040fe20000000006 */
[----:B------:R-:W-:Y:S01]  /*6cf0*/  FMUL R10, R38, R14 ;  /* 0x0000000e260a7220 */ /* 0x000fe20000400000 */
[C---:B------:R-:W-:Y:S01]  /*6d00*/  FFMA R11, R41.reuse, R50, R11 ;  /* 0x00000032290b7223 */ /* 0x040fe2000000000b */
[----:B------:R-:W-:Y:S01]  /*6d10*/  F2FP.SATFINITE.E5M2.F32.PACK_AB_MERGE_C R108, R2, R0, R105 ;  /* 0x00000000026c723e */ /* 0x000fe20004806069 */
[----:B------:R-:W-:Y:S01]  /*6d20*/  FMUL R15, R38, R15 ;  /* 0x0000000f260f7220 */ /* 0x000fe20000400000 */
[----:B------:R-:W-:Y:S01]  /*6d30*/  IADD3 R105, PT, PT, R88, UR44, RZ ;  /* 0x0000002c58697c10 */ /* 0x000fe2000fffe0ff */
[----:B------:R-:W-:Y:S01]  /*6d40*/  FFMA R8, R41, R47, R8 ;  /* 0x0000002f29087223 */ /* 0x000fe20000000008 */
[----:B------:R-:W-:Y:S01]  /*6d50*/  F2FP.SATFINITE.E5M2.F32.PACK_AB_MERGE_C R109, R11, R6, RZ ;  /* 0x000000060b6d723e */ /* 0x000fe200048060ff */
[----:B------:R-:W-:Y:S01]  /*6d60*/  FFMA R9, R41, R52, R9 ;  /* 0x0000003429097223 */ /* 0x000fe20000000009 */
[--C-:B------:R-:W-:Y:S01]  /*6d70*/  HADD2.F32 R53, -RZ, R55.reuse.H0_H0 ;  /* 0x20000037ff357230 */ /* 0x100fe20000004100 */
[----:B------:R-:W-:Y:S01]  /*6d80*/  IADD3 R100, PT, PT, R105, R104, RZ ;  /* 0x0000006869647210 */ /* 0x000fe20007ffe0ff */
[----:B------:R-:W-:Y:S01]  /*6d90*/  FFMA R10, R41, R49, R10 ;  /* 0x00000031290a7223 */ /* 0x000fe2000000000a */
[----:B------:R-:W-:Y:S01]  /*6da0*/  F2FP.SATFINITE.E5M2.F32.PACK_AB_MERGE_C R109, R5, R4, R109 ;  /* 0x00000004056d723e */ /* 0x000fe2000480606d */
[C---:B------:R-:W-:Y:S01]  /*6db0*/  FFMA R15, R41.reuse, R54, R15 ;  /* 0x00000036290f7223 */ /* 0x040fe2000000000f */
[C---:B------:R-:W-:Y:S01]  /*6dc0*/  FFMA R12, R41.reuse, R51, R12 ;  /* 0x00000033290c7223 */ /* 0x040fe2000000000c */
[C---:B------:R-:W-:Y:S01]  /*6dd0*/  FFMA R13, R41.reuse, R56, R13 ;  /* 0x00000038290d7223 */ /* 0x040fe2000000000d */
[----:B------:R-:W-:Y:S02]  /*6de0*/  HADD2.F32 R58, -RZ, R55.H1_H1 ;  /* 0x30000037ff3a7230 */ /* 0x000fe40000004100 */
[C---:B------:R-:W-:Y:S01]  /*6df0*/  FMUL R14, R38.reuse, R18 ;  /* 0x00000012260e7220 */ /* 0x040fe20000400000 */
[----:B------:R-:W-:Y:S02]  /*6e00*/  HADD2.F32 R55, -RZ, R57.H0_H0 ;  /* 0x20000039ff377230 */ /* 0x000fe40000004100 */
[C---:B------:R-:W-:Y:S01]  /*6e10*/  FMUL R19, R38.reuse, R19 ;  /* 0x0000001326137220 */ /* 0x040fe20000400000 */
[--C-:B------:R-:W-:Y:S02]  /*6e20*/  HADD2.F32 R57, -RZ, R59.reuse.H0_H0 ;  /* 0x2000003bff397230 */ /* 0x100fe40000004100 */
[C---:B------:R-:W-:Y:S01]  /*6e30*/  FFMA R14, R41.reuse, R53, R14 ;  /* 0x00000035290e7223 */ /* 0x040fe2000000000e */
[----:B------:R-:W-:Y:S02]  /*6e40*/  HADD2.F32 R62, -RZ, R59.H1_H1 ;  /* 0x3000003bff3e7230 */ /* 0x000fe40000004100 */
[C---:B------:R-:W-:Y:S01]  /*6e50*/  FMUL R18, R38.reuse, R22 ;  /* 0x0000001626127220 */ /* 0x040fe20000400000 */
[----:B------:R-:W-:Y:S02]  /*6e60*/  HADD2.F32 R59, -RZ, R61.H0_H0 ;  /* 0x2000003dff3b7230 */ /* 0x000fe40000004100 */
[C---:B------:R-:W-:Y:S01]  /*6e70*/  FFMA R19, R41.reuse, R58, R19 ;  /* 0x0000003a29137223 */ /* 0x040fe20000000013 */
[C---:B------:R-:W-:Y:S01]  /*6e80*/  FMUL R23, R38.reuse, R23 ;  /* 0x0000001726177220 */ /* 0x040fe20000400000 */
[C---:B------:R-:W-:Y:S01]  /*6e90*/  FFMA R16, R41.reuse, R55, R16 ;  /* 0x0000003729107223 */ /* 0x040fe20000000010 */
[C---:B------:R-:W-:Y:S01]  /*6ea0*/  FFMA R17, R41.reuse, R60, R17 ;  /* 0x0000003c29117223 */ /* 0x040fe20000000011 */
        /* <DEDUP_REMOVED lines=13> */
[--C-:B------:R-:W-:Y:S02]  /*6f80*/  HADD2.F32 R67, -RZ, R40.reuse.H0_H0 ;  /* 0x20000028ff437230 */ /* 0x100fe40000004100 */
[C---:B------:R-:W-:Y:S01]  /*6f90*/  FFMA R27, R41.reuse, R66, R27 ;  /* 0x00000042291b7223 */ /* 0x040fe2000000001b */
[C---:B------:R-:W-:Y:S01]  /*6fa0*/  FMUL R31, R38.reuse, R31 ;  /* 0x0000001f261f7220 */ /* 0x040fe20000400000 */
[C---:B------:R-:W-:Y:S01]  /*6fb0*/  FFMA R24, R41.reuse, R63, R24 ;  /* 0x0000003f29187223 */ /* 0x040fe20000000018 */
[----:B------:R-:W-:Y:S02]  /*6fc0*/  HADD2.F32 R40, -RZ, R40.H1_H1 ;  /* 0x30000028ff287230 */ /* 0x000fe40000004100 */
[C---:B------:R-:W-:Y:S01]  /*6fd0*/  FFMA R25, R41.reuse, R68, R25 ;  /* 0x0000004429197223 */ /* 0x040fe20000000019 */
[--C-:B------:R-:W-:Y:S02]  /*6fe0*/  HADD2.F32 R69, -RZ, R42.reuse.H0_H0 ;  /* 0x2000002aff457230 */ /* 0x100fe40000004100 */
[C---:B------:R-:W-:Y:S01]  /*6ff0*/  FFMA R26, R41.reuse, R65, R26 ;  /* 0x00000041291a7223 */ /* 0x040fe2000000001a */
[----:B------:R-:W-:Y:S02]  /*7000*/  HADD2.F32 R42, -RZ, R42.H1_H1 ;  /* 0x3000002aff2a7230 */ /* 0x000fe40000004100 */
[C---:B------:R-:W-:Y:S01]  /*7010*/  FMUL R30, R38.reuse, R34 ;  /* 0x00000022261e7220 */ /* 0x040fe20000400000 */
[----:B------:R-:W-:Y:S01]  /*7020*/  FFMA R31, R41, R70, R31 ;  /* 0x00000046291f7223 */ /* 0x000fe2000000001f */
[----:B------:R-:W-:Y:S01]  /*7030*/  FMUL R35, R38, R35 ;  /* 0x0000002326237220 */ /* 0x000fe20000400000 */
[----:B------:R-:W-:Y:S01]  /*7040*/  F2FP.SATFINITE.E5M2.F32.PACK_AB_MERGE_C R110, R15, R10, RZ ;  /* 0x0000000a0f6e723e */ /* 0x000fe200048060ff */
[----:B------:R-:W-:Y:S01]  /*7050*/  FFMA R28, R41, R67, R28 ;  /* 0x00000043291c7223 */ /* 0x000fe2000000001c */
[----:B------:R-:W-:Y:S01]  /*7060*/  F2FP.SATFINITE.E5M2.F32.PACK_AB_MERGE_C R111, R19, R14, RZ ;  /* 0x0000000e136f723e */ /* 0x000fe200048060ff */
[C---:B------:R-:W-:Y:S01]  /*7070*/  FFMA R29, R41.reuse, R40, R29 ;  /* 0x00000028291d7223 */ /* 0x040fe2000000001d */
[C---:B------:R-:W-:Y:S01]  /*7080*/  FFMA R30, R41.reuse, R69, R30 ;  /* 0x00000045291e7223 */ /* 0x040fe2000000001e */
[----:B------:R-:W-:Y:S01]  /*7090*/  FFMA R35, R41, R42, R35 ;  /* 0x0000002a29237223 */ /* 0x000fe20000000023 */
[----:B------:R-:W-:Y:S02]  /*70a0*/  F2FP.SATFINITE.E5M2.F32.PACK_AB_MERGE_C R110, R9, R8, R110 ;  /* 0x00000008096e723e */ /* 0x000fe4000480606e */
[----:B------:R-:W-:Y:S02]  /*70b0*/  F2FP.SATFINITE.E5M2.F32.PACK_AB_MERGE_C R111, R13, R12, R111 ;  /* 0x0000000c0d6f723e */ /* 0x000fe4000480606f */
[----:B------:R-:W-:Y:S02]  /*70c0*/  F2FP.SATFINITE.E5M2.F32.PACK_AB_MERGE_C R112, R23, R18, RZ ;  /* 0x000000121770723e */ /* 0x000fe400048060ff */
[----:B------:R-:W-:Y:S01]  /*70d0*/  F2FP.SATFINITE.E5M2.F32.PACK_AB_MERGE_C R113, R27, R22, RZ ;  /* 0x000000161b71723e */ /* 0x000fe200048060ff */
[----:B------:R1:W-:Y:S01]  /*70e0*/  STS.128 [R88+UR44+0x4200], R108 ;  /* 0x0042006c58007988 */ /* 0x0003e20008000c2c */
[----:B------:R-:W-:Y:S02]  /*70f0*/  F2FP.SATFINITE.E5M2.F32.PACK_AB_MERGE_C R106, R31, R26, RZ ;  /* 0x0000001a1f6a723e */ /* 0x000fe400048060ff */
[----:B------:R-:W-:Y:S02]  /*7100*/  F2FP.SATFINITE.E5M2.F32.PACK_AB_MERGE_C R107, R35, R30, RZ ;  /* 0x0000001e236b723e */ /* 0x000fe400048060ff */
[----:B------:R-:W-:Y:S02]  /*7110*/  F2FP.SATFINITE.E5M2.F32.PACK_AB_MERGE_C R112, R17, R16, R112 ;  /* 0x000000101170723e */ /* 0x000fe40004806070 */
[----:B------:R-:W-:Y:S02]  /*7120*/  F2FP.SATFINITE.E5M2.F32.PACK_AB_MERGE_C R113, R21, R20, R113 ;  /* 0x000000141571723e */ /* 0x000fe40004806071 */
[----:B------:R-:W-:Y:S02]  /*7130*/  F2FP.SATFINITE.E5M2.F32.PACK_AB_MERGE_C R114, R25, R24, R106 ;  /* 0x000000181972723e */ /* 0x000fe4000480606a */
[----:B------:R-:W-:Y:S02]  /*7140*/  F2FP.SATFINITE.E5M2.F32.PACK_AB_MERGE_C R115, R29, R28, R107 ;  /* 0x0000001c1d73723e */ /* 0x000fe4000480606b */
[----:B------:R-:W-:Y:S02]  /*7150*/  LEA R105, R95, UR44, 0x3 ;  /* 0x0000002c5f697c11 */ /* 0x000fe4000f8e18ff */
[----:B------:R-:W-:Y:S01]  /*7160*/  @P6 SHF.L.U32 R106, R93, 0x1f, RZ ;  /* 0x0000001f5d6a6819 */ /* 0x000fe200000006ff */
[----:B------:R1:W-:Y:S01]  /*7170*/  STS.128 [R100+0x4210], R112 ;  /* 0x0042107064007388 */ /* 0x0003e20000000c00 */
[----:B------:R-:W-:Y:S01]  /*7180*/  @!PT LDS RZ, [RZ] ;  /* 0x00000000fffff984 */ /* 0x000fe20000000800 */
[----:B------:R-:W-:Y:S01]  /*7190*/  @!PT LDS RZ, [RZ] ;  /* 0x00000000fffff984 */ /* 0x000fe20000000800 */
[----:B------:R-:W-:Y:S01]  /*71a0*/  @!PT LDS RZ, [RZ] ;  /* 0x00000000fffff984 */ /* 0x000fe20000000800 */
[----:B------:R-:W-:Y:S01]  /*71b0*/  @!PT LDS RZ, [RZ] ;  /* 0x00000000fffff984 */ /* 0x000fe20000000800 */
[----:B------:R2:W-:Y:S07]  /*71c0*/  MEMBAR.ALL.CTA ;  /* 0x0000000000007992 */ /* 0x0005ee0000008000 */
[----:B--2---:R-:W2:Y:S02]  /*71d0*/  FENCE.VIEW.ASYNC.S ;  /* 0x00000000000073c6 */ /* 0x004ea40000000000 */
[----:B--2---:R-:W-:Y:S06]  /*71e0*/  BAR.SYNC.DEFER_BLOCKING 0x1, 0x80 ;  /* 0x0042000000007b1d */ /* 0x004fec0000010000 */
[----:B------:R-:W-:Y:S05]  /*71f0*/  @P0 BRA `(.L_x_113) ;  /* 0x0000000000280947 */ /* 0x000fea0003800000 */
[----:B------:R-:W-:Y:S01]  /*7200*/  UIADD3 UR4, UPT, UPT, UR44, 0x4200, URZ ;  /* 0x000042002c047890 */ /* 0x000fe2000fffe0ff */
[----:B------:R-:W-:Y:S05]  /*7210*/  UMOV UR51, UR36 ;  /* 0x0000002400337c82 */ /* 0x000fea0008000000 */
[----:B------:R-:W-:Y:S01]  /*7220*/  MOV R98, UR4 ;  /* 0x0000000400627c02 */ /* 0x000fe20008000f00 */
[----:B------:R-:W-:Y:S03]  /*7230*/  UIADD3 UR4, UP0, UPT, UR60, 0x680, URZ ;  /* 0x000006803c047890 */ /* 0x000fe6000ff1e0ff */
[----:B------:R-:W-:Y:S01]  /*7240*/  R2UR UR48, R98 ;  /* 0x00000000623072ca */ /* 0x000fe200000e0000 */
[----:B------:R-:W-:Y:S11]  /*7250*/  UIADD3.X UR5, UPT, UPT, URZ, UR61, URZ, UP0, !UPT ;  /* 0x0000003dff057290 */ /* 0x000ff600087fe4ff */
[----:B------:R-:W-:Y:S01]  /*7260*/  @!UPT UIADD3 URZ, UPT, UPT, URZ, URZ, URZ ;  /* 0x000000fffffff290 */ /* 0x000fe2000fffe0ff */
[----:B------:R2:W-:Y:S01]  /*7270*/  UTMASTG.3D [UR48], [UR4] ;  /* 0x00000030040073b5 */ /* 0x0005e20008010000 */
[----:B------:R0:W-:Y:S01]  /*7280*/  UTMACMDFLUSH ;  /* 0x00000000000079b7 */ /* 0x0001e20000000000 */
[----:B--2---:R-:W-:Y:S04]  /*7290*/  DEPBAR.LE SB0, 0x1 ;  /* 0x000080400000791a */ /* 0x004fe80000000000 */
.L_x_113:
[----:B------:R-:W-:Y:S05]  /*72a0*/  BSYNC.RECONVERGENT B0 ;  /* 0x0000000000007941 */ /* 0x000fea0003800200 */
.L_x_112:
[----:B------:R-:W-:Y:S06]  /*72b0*/  BAR.SYNC.DEFER_BLOCKING 0x1, 0x80 ;  /* 0x0042000000007b1d */ /* 0x000fec0000010000 */
[----:B------:R-:W2:Y:S01]  /*72c0*/  @P6 SYNCS.PHASECHK.TRANS64.TRYWAIT P0, [R105+URZ+0xa0], R106 ;  /* 0x0000a06a690065a7 */ /* 0x000ea200080011ff */
[----:B------:R-:W-:Y:S01]  /*72d0*/  BSSY B1, `(.L_x_114) ;  /* 0x0000020000017945 */ /* 0x000fe20003800000 */
[----:B--2---:R-:W-:Y:S03]  /*72e0*/  @P6 SEL R101, RZ, 0x1, !P0 ;  /* 0x00000001ff656807 */ /* 0x004fe60004000000 */
[----:B------:R-:W-:Y:S05]  /*72f0*/  @!P6 BRA `(.L_x_115) ;  /* 0x000000000074e947 */ /* 0x000fea0003800000 */
[----:B------:R-:W-:Y:S01]  /*7300*/  ISETP.NE.AND P1, PT, R102, RZ, PT ;  /* 0x000000ff6600720c */ /* 0x000fe20003f25270 */
[----:B------:R-:W2:Y:S01]  /*7310*/  S2R R0, SR_CgaCtaId ;  /* 0x0000000000007919 */ /* 0x000ea20000008800 */
[----:B------:R-:W-:Y:S01]  /*7320*/  ISETP.NE.AND P0, PT, R101, RZ, PT ;  /* 0x000000ff6500720c */ /* 0x000fe20003f05270 */
[----:B------:R-:W-:Y:S10]  /*7330*/  BSSY B0, `(.L_x_116) ;  /* 0x0000008000007945 */ /* 0x000ff40003800000 */
[----:B------:R-:W-:Y:S05]  /*7340*/  @P1 IMAD R2, R95, 0x1000, R88 ;  /* 0x000010005f021824 */ /* 0x000fea00078e0258 */
[----:B------:R-:W-:Y:S05]  /*7350*/  @P1 IADD3 R3, PT, PT, R2, UR44, RZ ;  /* 0x0000002c02031c10 */ /* 0x000fea000fffe0ff */
[----:B------:R-:W-:Y:S01]  /*7360*/  @P1 IMAD.IADD R3, R3, 0x1, R104 ;  /* 0x0000000103031824 */ /* 0x000fe200078e0268 */
[----:B------:R-:W-:Y:S06]  /*7370*/  @P0 BRA `(.L_x_117) ;  /* 0x00000000000c0947 */ /* 0x000fec0003800000 */
[----:B------:R-:W-:Y:S04]  /*7380*/  SHF.L.U32 R4, R93, 0x1f, RZ ;  /* 0x0000001f5d047819 */ /* 0x000fe800000006ff */
[----:B------:R-:W3:Y:S02]  /*7390*/  SYNCS.PHASECHK.TRANS64.TRYWAIT P0, [R105+URZ+0xa0], R4 ;  /* 0x0000a004690075a7 */ /* 0x000ee400080011ff */
[----:B---3--:R-:W-:Y:S05]  /*73a0*/  @!P0 BRA `(.L_x_118) ;  /* 0x0000003400508947 */ /* 0x008fea0003800000 */
.L_x_117:
[----:B------:R-:W-:Y:S05]  /*73b0*/  BSYNC B0 ;  /* 0x0000000000007941 */ /* 0x000fea0003800000 */
.L_x_116:
[----:B------:R-:W-:Y:S01]  /*73c0*/  ISETP.NE.AND P0, PT, R102, RZ, PT ;  /* 0x000000ff6600720c */ /* 0x000fe20003f05270 */
[----:B---3--:R-:W-:Y:S02]  /*73d0*/  VIADD R105, R105, 0xc0 ;  /* 0x000000c069697836 */ /* 0x008fe40000000000 */
[----:B------:R-:W-:Y:S03]  /*73e0*/  VIADD R95, R95, 0x1 ;  /* 0x000000015f5f7836 */ /* 0x000fe60000000000 */
[----:B--2---:R-:W-:Y:S07]  /*73f0*/  PRMT R0, R0, 0x654, R105 ;  /* 0x0000065400007816 */ /* 0x004fee0000000069 */
[----:B------:R2:W3:Y:S04]  /*7400*/  @P0 LDS.128 R72, [R2+UR44+0x200] ;  /* 0x0002002c02480984 */ /* 0x0004e80008000c00 */
[----:B------:R2:W4:Y:S01]  /*7410*/  @P0 LDS.128 R76, [R3+0x210] ;  /* 0x00021000034c0984 */ /* 0x0005220000000c00 */
        /* <DEDUP_REMOVED lines=10> */
[----:B--23--:R-:W-:Y:S02]  /*74c0*/  LOP3.LUT R93, R93, R0, RZ, 0x3c, !PT ;  /* 0x000000005d5d7212 */ /* 0x00cfe400078e3cff */
.L_x_115:
[----:B------:R-:W-:Y:S05]  /*74d0*/  BSYNC B1 ;  /* 0x0000000000017941 */ /* 0x000fea0003800000 */
.L_x_114:
[----:B------:R-:W-:Y:S05]  /*74e0*/  VIADD R3, R39, 0x40 ;  /* 0x0000004027037836 */ /* 0x000fea0000000000 */
[----:B------:R-:W-:Y:S04]  /*74f0*/  SHF.R.U32.HI R3, RZ, 0x15, R3 ;  /* 0x00000015ff037819 */ /* 0x000fe80000011603 */
[----:B------:R-:W-:Y:S11]  /*7500*/  LOP3.LUT P0, RZ, R3, 0x3, R90, 0x48, !PT ;  /* 0x0000000303ff7812 */ /* 0x000ff6000780485a */
[----:B------:R-:W-:Y:S02]  /*7510*/  @!UPT UIADD3 URZ, UPT, UPT, URZ, URZ, URZ ;  /* 0x000000fffffff290 */ /* 0x000fe4000fffe0ff */
[----:B------:R-:W-:Y:S05]  /*7520*/  @!P0 BRA `(.L_x_119) ;  /* 0x0000000000408947 */ /* 0x000fea0003800000 */
[----:B------:R-:W2:Y:S01]  /*7530*/  LDCU.64 UR8, c[0x4][0x78] ;  /* 0x01000f00ff0877ac */ /* 0x000ea20008000a00 */
[----:B------:R-:W-:Y:S01]  /*7540*/  MOV R3, 0x0 ;  /* 0x0000000000037802 */ /* 0x000fe20000000f00 */
[----:B------:R-:W-:Y:S02]  /*7550*/  HFMA2 R12, -RZ, RZ, 0, 5.9604644775390625e-08 ;  /* 0x00000001ff0c7431 */ /* 0x000fe400000001ff */
[----:B------:R-:W-:Y:S02]  /*7560*/  IMAD.MOV.U32 R8, RZ, RZ, 0x192 ;  /* 0x00000192ff087424 */ /* 0x000fe400078e00ff */
[----:B------:R-:W-:Y:S01]  /*7570*/  IMAD.MOV.U32 R13, RZ, RZ, RZ ;  /* 0x000000ffff0d7224 */ /* 0x000fe200078e00ff */
[----:B------:R-:W3:Y:S01]  /*7580*/  LDCU.64 UR6, c[0x4][0x80] ;  /* 0x01001000ff0677ac */ /* 0x000ee20008000a00 */
[----:B------:R-:W1:Y:S01]  /*7590*/  LDC.64 R2, c[0x4][R3] ;  /* 0x0100000003027b82 */ /* 0x000e620000000a00 */
[----:B------:R-:W5:Y:S01]  /*75a0*/  LDCU.64 UR4, c[0x4][0x18] ;  /* 0x01000300ff0477ac */ /* 0x000f620008000a00 */
[----:B--2---:R-:W-:Y:S01]  /*75b0*/  MOV R5, UR9 ;  /* 0x0000000900057c02 */ /* 0x004fe20008000f00 */
[----:B------:R-:W-:Y:S01]  /*75c0*/  IMAD.U32 R4, RZ, RZ, UR8 ;  /* 0x00000008ff047e24 */ /* 0x000fe2000f8e00ff */
[----:B---3--:R-:W-:Y:S01]  /*75d0*/  MOV R7, UR7 ;  /* 0x0000000700077c02 */ /* 0x008fe20008000f00 */
[----:B------:R-:W-:Y:S01]  /*75e0*/  IMAD.U32 R6, RZ, RZ, UR6 ;  /* 0x00000006ff067e24 */ /* 0x000fe2000f8e00ff */
[----:B-----5:R-:W-:Y:S01]  /*75f0*/  MOV R11, UR5 ;  /* 0x00000005000b7c02 */ /* 0x020fe20008000f00 */
[----:B------:R-:W-:Y:S02]  /*7600*/  IMAD.U32 R10, RZ, RZ, UR4 ;  /* 0x00000004ff0a7e24 */ /* 0x000fe4000f8e00ff */
[----:B------:R-:W-:Y:S07]  /*7610*/  LEPC R20, `(.L_x_119) ;  /* 0x000000001014794e */ /* 0x000fee0000000000 */
[----:B-1--4-:R-:W-:Y:S05]  /*7620*/  CALL.ABS.NOINC R2 ;  /* 0x0000000002007343 */ /* 0x012fea0003c00000 */
.L_x_119:
        /* <DEDUP_REMOVED lines=14> */
[----:B------:R-:W-:Y:S01]  /*7710*/  F2FP.F16.E5M2.UNPACK_B R54, R75 ;  /* 0x0000004bff36723e */ /* 0x000fe200020004ff */
[----:B------:R-:W-:Y:S01]  /*7720*/  LDTM.16dp32bit_t0_t15.x32 R4, tmem[UR4+0x40] ;  /* 0x00004004000479ee */ /* 0x000fe20008a80000 */
[----:B------:R-:W2:Y:S01]  /*7730*/  LDTM.16dp32bit_t16_t31.x32 R4, tmem[UR4+0x60] ;  /* 0x00006004000479ee */ /* 0x000ea20008aa0000 */
[----:B------:R-:W-:Y:S01]  /*7740*/  HADD2.F32 R46, -RZ, R46.H1_H1 ;  /* 0x3000002eff2e7230 */ /* 0x000fe20000004100 */
[----:B----4-:R-:W-:Y:S01]  /*7750*/  F2FP.F16.E5M2.UNPACK_B R58, R76 ;  /* 0x0000004cff3a723e */ /* 0x010fe200020004ff */
[--C-:B------:R-:W-:Y:S01]  /*7760*/  HADD2.F32 R49, -RZ, R50.reuse.H0_H0 ;  /* 0x20000032ff317230 */ /* 0x100fe20000004100 */
[----:B------:R-:W-:Y:S01]  /*7770*/  F2FP.F16.E5M2.UNPACK_B R62, R77 ;  /* 0x0000004dff3e723e */ /* 0x000fe200020004ff */
[----:B------:R-:W-:Y:S01]  /*7780*/  HADD2.F32 R50, -RZ, R50.H1_H1 ;  /* 0x30000032ff327230 */ /* 0x000fe20000004100 */
[----:B------:R-:W-:Y:S01]  /*7790*/  F2FP.F16.E5M2.UNPACK_B R66, R78 ;  /* 0x0000004eff42723e */ /* 0x000fe200020004ff */
[--C-:B------:R-:W-:Y:S01]  /*77a0*/  HADD2.F32 R53, -RZ, R54.reuse.H0_H0 ;  /* 0x20000036ff357230 */ /* 0x100fe20000004100 */
[----:B------:R-:W-:Y:S01]  /*77b0*/  F2FP.F16.E5M2.UNPACK_B R70, R79 ;  /* 0x0000004fff46723e */ /* 0x000fe200020004ff */
[----:B------:R-:W-:Y:S01]  /*77c0*/  HADD2.F32 R54, -RZ, R54.H1_H1 ;  /* 0x30000036ff367230 */ /* 0x000fe20000004100 */
[----:B------:R-:W-:Y:S01]  /*77d0*/  F2FP.F16.E5M2.UNPACK_B R56, R75.H1 ;  /* 0x0000004bff38723e */ /* 0x000fe200030004ff */
[--C-:B------:R-:W-:Y:S01]  /*77e0*/  HADD2.F32 R57, -RZ, R58.reuse.H0_H0 ;  /* 0x2000003aff397230 */ /* 0x100fe20000004100 */
[----:B------:R-:W-:Y:S01]  /*77f0*/  F2FP.F16.E5M2.UNPACK_B R60, R76.H1 ;  /* 0x0000004cff3c723e */ /* 0x000fe200030004ff */
[----:B------:R-:W-:Y:S01]  /*7800*/  HADD2.F32 R58, -RZ, R58.H1_H1 ;  /* 0x3000003aff3a7230 */ /* 0x000fe20000004100 */
[----:B------:R-:W-:Y:S01]  /*7810*/  F2FP.F16.E5M2.UNPACK_B R64, R77.H1 ;  /* 0x0000004dff40723e */ /* 0x000fe200030004ff */
[--C-:B------:R-:W-:Y:S01]  /*7820*/  HADD2.F32 R61, -RZ, R62.reuse.H0_H0 ;  /* 0x2000003eff3d7230 */ /* 0x100fe20000004100 */
[----:B------:R-:W-:Y:S01]  /*7830*/  F2FP.F16.E5M2.UNPACK_B R68, R78.H1 ;  /* 0x0000004eff44723e */ /* 0x000fe200030004ff */
[----:B------:R-:W-:Y:S01]  /*7840*/  HADD2.F32 R62, -RZ, R62.H1_H1 ;  /* 0x3000003eff3e7230 */ /* 0x000fe20000004100 */
[----:B------:R-:W-:Y:S01]  /*7850*/  ISETP.NE.AND P0, PT, R99, RZ, PT ;  /* 0x000000ff6300720c */ /* 0x000fe20003f05270 */
[--C-:B------:R-:W-:Y:S01]  /*7860*/  HADD2.F32 R65, -RZ, R66.reuse.H0_H0 ;  /* 0x20000042ff417230 */ /* 0x100fe20000004100 */
[----:B------:R-:W-:Y:S01]  /*7870*/  ISETP.NE.AND P6, PT, R103, RZ, PT ;  /* 0x000000ff6700720c */ /* 0x000fe20003fc5270 */
[----:B------:R-:W-:Y:S02]  /*7880*/  HADD2.F32 R66, -RZ, R66.H1_H1 ;  /* 0x30000042ff427230 */ /* 0x000fe40000004100 */
[--C-:B------:R-:W-:Y:S02]  /*7890*/  HADD2.F32 R69, -RZ, R70.reuse.H0_H0 ;  /* 0x20000046ff457230 */ /* 0x100fe40000004100 */
[C---:B--2---:R-:W-:Y:S01]  /*78a0*/  FMUL R0, R38.reuse, R4 ;  /* 0x0000000426007220 */ /* 0x044fe20000400000 */
[C---:B------:R-:W-:Y:S01]  /*78b0*/  FMUL R2, R38.reuse, R5 ;  /* 0x0000000526027220 */ /* 0x040fe20000400000 */
[C---:B------:R-:W-:Y:S01]  /*78c0*/  FMUL R4, R38.reuse, R8 ;  /* 0x0000000826047220 */ /* 0x040fe20000400000 */
[C---:B------:R-:W-:Y:S01]  /*78d0*/  FMUL R5, R38.reuse, R9 ;  /* 0x0000000926057220 */ /* 0x040fe20000400000 */
[C---:B------:R-:W-:Y:S01]  /*78e0*/  FFMA R0, R41.reuse, R40, R0 ;  /* 0x0000002829007223 */ /* 0x040fe20000000000 */
[C---:B------:R-:W-:Y:S01]  /*78f0*/  FFMA R2, R41.reuse, R43, R2 ;  /* 0x0000002b29027223 */ /* 0x040fe20000000002 */
        /* <DEDUP_REMOVED lines=10> */
[----:B------:R-:W-:Y:S02]  /*79a0*/  HADD2.F32 R70, -RZ, R70.H1_H1 ;  /* 0x30000046ff467230 */ /* 0x000fe40000004100 */
[C---:B------:R-:W-:Y:S01]  /*79b0*/  FMUL R28, R38.reuse, R32 ;  /* 0x00000020261c7220 */ /* 0x040fe20000400000 */
[C---:B------:R-:W-:Y:S01]  /*79c0*/  FMUL R29, R38.reuse, R33 ;  /* 0x00000021261d7220 */ /* 0x040fe20000400000 */
[C---:B------:R-:W-:Y:S01]  /*79d0*/  FMUL R3, R38.reuse, R6 ;  /* 0x0000000626037220 */ /* 0x040fe20000400000 */
[C---:B------:R-:W-:Y:S01]  /*79e0*/  FMUL R7, R38.reuse, R7 ;  /* 0x0000000726077220 */ /* 0x040fe20000400000 */
[--C-:B------:R-:W-:Y:S02]  /*79f0*/  HADD2.F32 R47, -RZ, R48.reuse.H0_H0 ;  /* 0x20000030ff2f7230 */ /* 0x100fe40000004100 */
[C---:B------:R-:W-:Y:S01]  /*7a00*/  FMUL R6, R38.reuse, R10 ;  /* 0x0000000a26067220 */ /* 0x040fe20000400000 */
[C---:B------:R-:W-:Y:S01]  /*7a10*/  FFMA R3, R41.reuse, R42, R3 ;  /* 0x0000002a29037223 */ /* 0x040fe20000000003 */
[----:B------:R-:W-:Y:S02]  /*7a20*/  HADD2.F32 R48, -RZ, R48.H1_H1 ;  /* 0x30000030ff307230 */ /* 0x000fe40000004100 */
[C---:B------:R-:W-:Y:S01]  /*7a30*/  FFMA R7, R41.reuse, R44, R7 ;  /* 0x0000002c29077223 */ /* 0x040fe20000000007 */
[C---:B------:R-:W-:Y:S01]  /*7a40*/  FFMA R4, R41.reuse, R45, R4 ;  /* 0x0000002d29047223 */ /* 0x040fe20000000004 */
[C---:B------:R-:W-:Y:S01]  /*7a50*/  FFMA R5, R41.reuse, R46, R5 ;  /* 0x0000002e29057223 */ /* 0x040fe20000000005 */
[----:B------:R-:W-:Y:S01]  /*7a60*/  FFMA R6, R41, R47, R6 ;  /* 0x0000002f29067223 */ /* 0x000fe20000000006 */
[----:B------:R-:W-:Y:S01]  /*7a70*/  FMUL R11, R38, R11 ;  /* 0x0000000b260b7220 */ /* 0x000fe20000400000 */
[----:B------:R-:W-:Y:S01]  /*7a80*/  F2FP.F16.E5M2.UNPACK_B R40, R79.H1 ;  /* 0x0000004fff28723e */ /* 0x000fe200030004ff */
[--C-:B------:R-:W-:Y:S01]  /*7a90*/  HADD2.F32 R51, -RZ, R52.reuse.H0_H0 ;  /* 0x20000034ff337230 */ /* 0x100fe20000004100 */
[----:B------:R-:W-:Y:S01]  /*7aa0*/  F2FP.SATFINITE.E5M2.F32.PACK_AB_MERGE_C R105, R7, R3, RZ ;  /* 0x000000030769723e */ /* 0x000fe200048060ff */
[C---:B------:R-:W-:Y:S01]  /*7ab0*/  FFMA R11, R41.reuse, R48, R11 ;  /* 0x00000030290b7223 */ /* 0x040fe2000000000b */
[C---:B------:R-:W-:Y:S01]  /*7ac0*/  FFMA R8, R41.reuse, R49, R8 ;  /* 0x0000003129087223 */ /* 0x040fe20000000008 */
[----:B------:R-:W-:Y:S01]  /*7ad0*/  FFMA R9, R41, R50, R9 ;  /* 0x0000003229097223 */ /* 0x000fe20000000009 */
[----:B-1----:R-:W-:Y:S01]  /*7ae0*/  F2FP.SATFINITE.E5M2.F32.PACK_AB_MERGE_C R108, R2, R0, R105 ;  /* 0x00000000026c723e */ /* 0x002fe20004806069 */
[----:B------:R-:W-:Y:S01]  /*7af0*/  HADD2.F32 R52, -RZ, R52.H1_H1 ;  /* 0x30000034ff347230 */ /* 0x000fe20000004100 */
[----:B------:R-:W-:Y:S01]  /*7b00*/  F2FP.SATFINITE.E5M2.F32.PACK_AB_MERGE_C R109, R11, R6, RZ ;  /* 0x000000060b6d723e */ /* 0x000fe200048060ff */
[C---:B------:R-:W-:Y:S01]  /*7b10*/  FMUL R10, R38.reuse, R14 ;  /* 0x0000000e260a7220 */ /* 0x040fe20000400000 */
[C---:B------:R-:W-:Y:S01]  /*7b20*/  FMUL R15, R38.reuse, R15 ;  /* 0x0000000f260f7220 */ /* 0x040fe20000400000 */
[--C-:B------:R-:W-:Y:S01]  /*7b30*/  HADD2.F32 R55, -RZ, R56.reuse.H0_H0 ;  /* 0x20000038ff377230 */ /* 0x100fe20000004100 */
[----:B------:R-:W-:Y:S01]  /*7b40*/  F2FP.SATFINITE.E5M2.F32.PACK_AB_MERGE_C R109, R5, R4, R109 ;  /* 0x00000004056d723e */ /* 0x000fe2000480606d */
[C---:B------:R-:W-:Y:S01]  /*7b50*/  FFMA R10, R41.reuse, R51, R10 ;  /* 0x00000033290a7223 */ /* 0x040fe2000000000a */
[C---:B------:R-:W-:Y:S01]  /*7b60*/  FFMA R15, R41.reuse, R52, R15 ;  /* 0x00000034290f7223 */ /* 0x040fe2000000000f */
[C---:B------:R-:W-:Y:S01]  /*7b70*/  FFMA R12, R41.reuse, R53, R12 ;  /* 0x00000035290c7223 */ /* 0x040fe2000000000c */
[C---:B------:R-:W-:Y:S01]  /*7b80*/  FFMA R13, R41.reuse, R54, R13 ;  /* 0x00000036290d7223 */ /* 0x040fe2000000000d */
[----:B------:R-:W-:Y:S02]  /*7b90*/  HADD2.F32 R56, -RZ, R56.H1_H1 ;  /* 0x30000038ff387230 */ /* 0x000fe40000004100 */
[C---:B------:R-:W-:Y:S01]  /*7ba0*/  FMUL R14, R38.reuse, R18 ;  /* 0x00000012260e7220 */ /* 0x040fe20000400000 */
[C---:B------:R-:W-:Y:S01]  /*7bb0*/  FMUL R19, R38.reuse, R19 ;  /* 0x0000001326137220 */ /* 0x040fe20000400000 */
[--C-:B------:R-:W-:Y:S02]  /*7bc0*/  HADD2.F32 R59, -RZ, R60.reuse.H0_H0 ;  /* 0x2000003cff3b7230 */ /* 0x100fe40000004100 */
[C---:B------:R-:W-:Y:S01]  /*7bd0*/  FMUL R18, R38.reuse, R22 ;  /* 0x0000001626127220 */ /* 0x040fe20000400000 */
[C---:B------:R-:W-:Y:S01]  /*7be0*/  FFMA R14, R41.reuse, R55, R14 ;  /* 0x00000037290e7223 */ /* 0x040fe2000000000e */
[----:B------:R-:W-:Y:S02]  /*7bf0*/  HADD2.F32 R60, -RZ, R60.H1_H1 ;  /* 0x3000003cff3c7230 */ /* 0x000fe40000004100 */
        /* <DEDUP_REMOVED lines=54> */
[----:B------:R-:W-:Y:S02]  /*7f60*/  UIADD3 UR4, UP0, UPT, UR60, 0x680, URZ ;  /* 0x000006803c047890 */ /* 0x000fe4000ff1e0ff */
[----:B------:R-:W-:Y:S02]  /*7f70*/  UIADD3 UR9, UPT, UPT, UR49, 0x40, URZ ;  /* 0x0000004031097890 */ /* 0x000fe4000fffe0ff */
[----:B------:R-:W-:Y:S02]  /*7f80*/  UIADD3 UR8, UPT, UPT, UR44, 0x5200, URZ ;  /* 0x000052002c087890 */ /* 0x000fe4000fffe0ff */
[----:B------:R-:W-:Y:S01]  /*7f90*/  UIADD3.X UR5, UPT, UPT, URZ, UR61, URZ, UP0, !UPT ;  /* 0x0000003dff057290 */ /* 0x000fe200087fe4ff */
[----:B------:R-:W-:Y:S01]  /*7fa0*/  UMOV UR10, UR50 ;  /* 0x00000032000a7c82 */ /* 0x000fe20008000000 */
[----:B------:R-:W-:Y:S07]  /*7fb0*/  UMOV UR11, UR36 ;  /* 0x00000024000b7c82 */ /* 0x000fee0008000000 */
[----:B------:R2:W-:Y:S01]  /*7fc0*/  UTMASTG.3D [UR8], [UR4] ;  /* 0x00000008040073b5 */ /* 0x0005e20008010000 */
[----:B------:R0:W-:Y:S01]  /*7fd0*/  UTMACMDFLUSH ;  /* 0x00000000000079b7 */ /* 0x0001e20000000000 */
[----:B--2---:R-:W-:Y:S04]  /*7fe0*/  DEPBAR.LE SB0, 0x1 ;  /* 0x000080400000791a */ /* 0x004fe80000000000 */
.L_x_121:
[----:B------:R-:W-:Y:S05]  /*7ff0*/  BSYNC.RECONVERGENT B0 ;  /* 0x0000000000007941 */ /* 0x000fea0003800200 */
.L_x_120:
        /* <DEDUP_REMOVED lines=16> */
.L_x_125:
[----:B------:R-:W-:Y:S05]  /*8100*/  BSYNC B0 ;  /* 0x0000000000007941 */ /* 0x000fea0003800000 */
.L_x_124:
        /* <DEDUP_REMOVED lines=17> */
.L_x_123:
[----:B------:R-:W-:Y:S05]  /*8220*/  BSYNC B1 ;  /* 0x0000000000017941 */ /* 0x000fea0003800000 */
.L_x_122:
        /* <DEDUP_REMOVED lines=21> */
.L_x_127:
        /* <DEDUP_REMOVED lines=18> */
[----:B------:R-:W-:Y:S01]  /*84a0*/  ISETP.NE.AND P6, PT, R103, RZ, PT ;  /* 0x000000ff6700720c */ /* 0x000fe20003fc5270 */
[--C-:B------:R-:W-:Y:S01]  /*84b0*/  HADD2.F32 R49, -RZ, R50.reuse.H0_H0 ;  /* 0x20000032ff317230 */ /* 0x100fe20000004100 */
[----:B----4-:R-:W-:Y:S01]  /*84c0*/  F2FP.F16.E5M2.UNPACK_B R58, R76 ;  /* 0x0000004cff3a723e */ /* 0x010fe200020004ff */
[----:B------:R-:W-:Y:S01]  /*84d0*/  HADD2.F32 R50, -RZ, R50.H1_H1 ;  /* 0x30000032ff327230 */ /* 0x000fe20000004100 */
[----:B------:R-:W-:Y:S01]  /*84e0*/  F2FP.F16.E5M2.UNPACK_B R62, R77 ;  /* 0x0000004dff3e723e */ /* 0x000fe200020004ff */
[--C-:B------:R-:W-:Y:S01]  /*84f0*/  HADD2.F32 R53, -RZ, R54.reuse.H0_H0 ;  /* 0x20000036ff357230 */ /* 0x100fe20000004100 */
[----:B------:R-:W-:Y:S01]  /*8500*/  F2FP.F16.E5M2.UNPACK_B R66, R78 ;  /* 0x0000004eff42723e */ /* 0x000fe200020004ff */
[----:B------:R-:W-:Y:S01]  /*8510*/  HADD2.F32 R54, -RZ, R54.H1_H1 ;  /* 0x30000036ff367230 */ /* 0x000fe20000004100 */
[----:B------:R-:W-:Y:S01]  /*8520*/  F2FP.F16.E5M2.UNPACK_B R70, R79 ;  /* 0x0000004fff46723e */ /* 0x000fe200020004ff */
[--C-:B------:R-:W-:Y:S01]  /*8530*/  HADD2.F32 R57, -RZ, R58.reuse.H0_H0 ;  /* 0x2000003aff397230 */ /* 0x100fe20000004100 */
[----:B------:R-:W-:Y:S01]  /*8540*/  F2FP.F16.E5M2.UNPACK_B R56, R75.H1 ;  /* 0x0000004bff38723e */ /* 0x000fe200030004ff */
[----:B------:R-:W-:Y:S01]  /*8550*/  HADD2.F32 R58, -RZ, R58.H1_H1 ;  /* 0x3000003aff3a7230 */ /* 0x000fe20000004100 */
[----:B------:R-:W-:Y:S01]  /*8560*/  F2FP.F16.E5M2.UNPACK_B R60, R76.H1 ;  /* 0x0000004cff3c723e */ /* 0x000fe200030004ff */
[--C-:B------:R-:W-:Y:S01]  /*8570*/  HADD2.F32 R61, -RZ, R62.reuse.H0_H0 ;  /* 0x2000003eff3d7230 */ /* 0x100fe20000004100 */
[----:B------:R-:W-:Y:S01]  /*8580*/  F2FP.F16.E5M2.UNPACK_B R64, R77.H1 ;  /* 0x0000004dff40723e */ /* 0x000fe200030004ff */
[----:B------:R-:W-:Y:S01]  /*8590*/  HADD2.F32 R62, -RZ, R62.H1_H1 ;  /* 0x3000003eff3e7230 */ /* 0x000fe20000004100 */
[----:B------:R-:W-:Y:S01]  /*85a0*/  F2FP.F16.E5M2.UNPACK_B R68, R78.H1 ;  /* 0x0000004eff44723e */ /* 0x000fe200030004ff */
        /* <DEDUP_REMOVED lines=112> */
[----:B------:R-:W-:Y:S02]  /*8cb0*/  UIADD3 UR4, UPT, UPT, UR44, 0x4200, URZ ;  /* 0x000042002c047890 */ /* 0x000fe4000fffe0ff */
[----:B------:R-:W-:Y:S01]  /*8cc0*/  UIADD3 UR9, UPT, UPT, UR49, 0x80, URZ ;  /* 0x0000008031097890 */ /* 0x000fe2000fffe0ff */
[----:B------:R-:W-:Y:S01]  /*8cd0*/  UMOV UR10, UR50 ;  /* 0x00000032000a7c82 */ /* 0x000fe20008000000 */
[----:B------:R-:W-:Y:S02]  /*8ce0*/  UMOV UR11, UR36 ;  /* 0x00000024000b7c82 */ /* 0x000fe40008000000 */
        /* <DEDUP_REMOVED lines=8> */
.L_x_129:
[----:B------:R-:W-:Y:S05]  /*8d70*/  BSYNC.RECONVERGENT B0 ;  /* 0x0000000000007941 */ /* 0x000fea0003800200 */
.L_x_128:
        /* <DEDUP_REMOVED lines=16> */
.L_x_133:
[----:B------:R-:W-:Y:S05]  /*8e80*/  BSYNC B0 ;  /* 0x0000000000007941 */ /* 0x000fea0003800000 */
.L_x_132:
        /* <DEDUP_REMOVED lines=17> */
.L_x_131:
[----:B------:R-:W-:Y:S05]  /*8fa0*/  BSYNC B1 ;  /* 0x0000000000017941 */ /* 0x000fea0003800000 */
.L_x_130:
        /* <DEDUP_REMOVED lines=21> */
.L_x_135:
[----:B------:R-:W-:Y:S01]  /*9100*/  ISETP.NE.AND P0, PT, R99, RZ, PT ;  /* 0x000000ff6300720c */ /* 0x000fe20003f05270 */
[----:B------:R-:W-:Y:S05]  /*9110*/  WARPSYNC.ALL ;  /* 0x0000000000007948 */ /* 0x000fea0003800000 */
[----:B------:R-:W-:Y:S01]  /*9120*/  R2UR UR4, R39 ;  /* 0x00000000270472ca */ /* 0x000fe200000e0000 */
[----:B------:R-:W2:Y:S01]  /*9130*/  S2UR UR6, SR_CgaCtaId ;  /* 0x00000000000679c3 */ /* 0x000ea20000008800 */
[-C--:B------:R-:W-:Y:S01]  /*9140*/  F2FP.F16.E5M2.UNPACK_B R42, R72.reuse ;  /* 0x00000048ff2a723e */ /* 0x080fe200020004ff */
[----:B------:R-:W-:Y:S01]  /*9150*/  BSSY.RECONVERGENT B0, `(.L_x_136) ;  /* 0x000009b000007945 */ /* 0x000fe20003800200 */
[----:B------:R-:W-:Y:S02]  /*9160*/  F2FP.F16.E5M2.UNPACK_B R72, R72.H1 ;  /* 0x00000048ff48723e */ /* 0x000fe400030004ff */
[-C--:B------:R-:W-:Y:S01]  /*9170*/  F2FP.F16.E5M2.UNPACK_B R46, R73.reuse ;  /* 0x00000049ff2e723e */ /* 0x080fe200020004ff */
[--C-:B------:R-:W-:Y:S01]  /*9180*/  HADD2.F32 R40, -RZ, R42.reuse.H0_H0 ;  /* 0x2000002aff287230 */ /* 0x100fe20000004100 */
[----:B------:R-:W-:Y:S01]  /*9190*/  F2FP.F16.E5M2.UNPACK_B R73, R73.H1 ;  /* 0x00000049ff49723e */ /* 0x000fe200030004ff */
[----:B------:R-:W-:Y:S01]  /*91a0*/  HADD2.F32 R42, -RZ, R42.H1_H1 ;  /* 0x3000002aff2a7230 */ /* 0x000fe20000004100 */
[-C--:B------:R-:W-:Y:S01]  /*91b0*/  F2FP.F16.E5M2.UNPACK_B R50, R74.reuse ;  /* 0x0000004aff32723e */ /* 0x080fe200020004ff */
[----:B------:R-:W-:Y:S01]  /*91c0*/  HADD2.F32 R43, -RZ, R72.H0_H0 ;  /* 0x20000048ff2b7230 */ /* 0x000fe20000004100 */
[----:B------:R-:W-:Y:S01]  /*91d0*/  F2FP.F16.E5M2.UNPACK_B R74, R74.H1 ;  /* 0x0000004aff4a723e */ /* 0x000fe200030004ff */
[----:B------:R-:W-:Y:S01]  /*91e0*/  LDTM.16dp32bit_t0_t15.x32 R4, tmem[UR4+0xc0] ;  /* 0x0000c004000479ee */ /* 0x000fe20008a80000 */
[----:B------:R-:W3:Y:S01]  /*91f0*/  LDTM.16dp32bit_t16_t31.x32 R4, tmem[UR4+0xe0] ;  /* 0x0000e004000479ee */ /* 0x000ee20008aa0000 */
[----:B------:R-:W-:Y:S01]  /*9200*/  NOP ;  /* 0x0000000000007918 */ /* 0x000fe20000000000 */
[--C-:B------:R-:W-:Y:S01]  /*9210*/  HADD2.F32 R45, -RZ, R46.reuse.H0_H0 ;  /* 0x2000002eff2d7230 */ /* 0x100fe20000004100 */
[----:B------:R-:W-:Y:S01]  /*9220*/  R2UR UR5, R71 ;  /* 0x00000000470572ca */ /* 0x000fe200000e0000 */
[----:B------:R-:W-:Y:S01]  /*9230*/  HADD2.F32 R46, -RZ, R46.H1_H1 ;  /* 0x3000002eff2e7230 */ /* 0x000fe20000004100 */
[----:B------:R-:W-:Y:S01]  /*9240*/  F2FP.F16.E5M2.UNPACK_B R54, R75 ;  /* 0x0000004bff36723e */ /* 0x000fe200020004ff */
        /* <DEDUP_REMOVED lines=10> */
[----:B------:R-:W-:Y:S01]  /*92f0*/  UIADD3 UR4, UPT, UPT, UR5, 0x130, URZ ;  /* 0x0000013005047890 */ /* 0x000fe2000fffe0ff */
[----:B------:R-:W-:Y:S01]  /*9300*/  HADD2.F32 R59, -RZ, R58.H1_H1 ;  /* 0x3000003aff3b7230 */ /* 0x000fe20000004100 */
[----:B------:R-:W-:Y:S01]  /*9310*/  F2FP.F16.E5M2.UNPACK_B R76, R76.H1 ;  /* 0x0000004cff4c723e */ /* 0x000fe200030004ff */
[--C-:B------:R-:W-:Y:S01]  /*9320*/  HADD2.F32 R60, -RZ, R62.reuse.H0_H0 ;  /* 0x2000003eff3c7230 */ /* 0x100fe20000004100 */
[----:B------:R-:W-:Y:S01]  /*9330*/  F2FP.F16.E5M2.UNPACK_B R77, R77.H1 ;  /* 0x0000004dff4d723e */ /* 0x000fe200030004ff */
[----:B------:R-:W-:Y:S01]  /*9340*/  HADD2.F32 R63, -RZ, R62.H1_H1 ;  /* 0x3000003eff3f7230 */ /* 0x000fe20000004100 */
[----:B------:R-:W-:Y:S01]  /*9350*/  F2FP.F16.E5M2.UNPACK_B R78, R78.H1 ;  /* 0x0000004eff4e723e */ /* 0x000fe200030004ff */
[--C-:B------:R-:W-:Y:S01]  /*9360*/  HADD2.F32 R64, -RZ, R66.reuse.H0_H0 ;  /* 0x20000042ff407230 */ /* 0x100fe20000004100 */
[----:B--2---:R-:W-:Y:S01]  /*9370*/  UPRMT UR4, UR6, 0x654, UR4 ;  /* 0x0000065406047896 */ /* 0x004fe20008000004 */
[C---:B---3--:R-:W-:Y:S01]  /*9380*/  FMUL R4, R38.reuse, R4 ;  /* 0x0000000426047220 */ /* 0x048fe20000400000 */
[C---:B------:R-:W-:Y:S01]  /*9390*/  FMUL R5, R38.reuse, R5 ;  /* 0x0000000526057220 */ /* 0x040fe20000400000 */
[C---:B------:R-:W-:Y:S01]  /*93a0*/  FMUL R8, R38.reuse, R8 ;  /* 0x0000000826087220 */ /* 0x040fe20000400000 */
[C---:B------:R-:W-:Y:S01]  /*93b0*/  FMUL R9, R38.reuse, R9 ;  /* 0x0000000926097220 */ /* 0x040fe20000400000 */
[C---:B------:R-:W-:Y:S01]  /*93c0*/  FFMA R4, R41.reuse, R40, R4 ;  /* 0x0000002829047223 */ /* 0x040fe20000000004 */
[C---:B------:R-:W-:Y:S01]  /*93d0*/  FFMA R5, R41.reuse, R42, R5 ;  /* 0x0000002a29057223 */ /* 0x040fe20000000005 */
[C---:B------:R-:W-:Y:S01]  /*93e0*/  FMUL R12, R38.reuse, R12 ;  /* 0x0000000c260c7220 */ /* 0x040fe20000400000 */
[C---:B------:R-:W-:Y:S01]  /*93f0*/  FMUL R13, R38.reuse, R13 ;  /* 0x0000000d260d7220 */ /* 0x040fe20000400000 */
[----:B------:R-:W-:Y:S01]  /*9400*/  SYNCS.ARRIVE.TRANS64.RED.A1T0 RZ, [UR4], RZ ;  /* 0x000000ffffff79a7 */ /* 0x000fe20008100404 */
[C---:B------:R-:W-:Y:S01]  /*9410*/  FMUL R16, R38.reuse, R16 ;  /* 0x0000001026107220 */ /* 0x040fe20000400000 */
[C---:B------:R-:W-:Y:S01]  /*9420*/  FMUL R17, R38.reuse, R17 ;  /* 0x0000001126117220 */ /* 0x040fe20000400000 */
[C---:B------:R-:W-:Y:S01]  /*9430*/  FMUL R0, R38.reuse, R20 ;  /* 0x0000001426007220 */ /* 0x040fe20000400000 */
[C---:B------:R-:W-:Y:S01]  /*9440*/  FMUL R2, R38.reuse, R21 ;  /* 0x0000001526027220 */ /* 0x040fe20000400000 */
[C---:B------:R-:W-:Y:S01]  /*9450*/  FMUL R20, R38.reuse, R25 ;  /* 0x0000001926147220 */ /* 0x040fe20000400000 */
[----:B------:R-:W-:Y:S02]  /*9460*/  HADD2.F32 R67, -RZ, R66.H1_H1 ;  /* 0x30000042ff437230 */ /* 0x000fe40000004100 */
[C---:B------:R-:W-:Y:S01]  /*9470*/  FMUL R6, R38.reuse, R6 ;  /* 0x0000000626067220 */ /* 0x040fe20000400000 */
[----:B------:R-:W-:Y:S02]  /*9480*/  HADD2.F32 R44, -RZ, R72.H1_H1 ;  /* 0x30000048ff2c7230 */ /* 0x000fe40000004100 */
[C---:B------:R-:W-:Y:S01]  /*9490*/  FMUL R7, R38.reuse, R7 ;  /* 0x0000000726077220 */ /* 0x040fe20000400000 */
[--C-:B------:R-:W-:Y:S02]  /*94a0*/  HADD2.F32 R47, -RZ, R73.reuse.H0_H0 ;  /* 0x20000049ff2f7230 */ /* 0x100fe40000004100 */
[C---:B------:R-:W-:Y:S01]  /*94b0*/  FFMA R6, R41.reuse, R43, R6 ;  /* 0x0000002b29067223 */ /* 0x040fe20000000006 */
[--C-:B------:R-:W-:Y:S02]  /*94c0*/  HADD2.F32 R40, -RZ, R68.reuse.H0_H0 ;  /* 0x20000044ff287230 */ /* 0x100fe40000004100 */
[C---:B------:R-:W-:Y:S01]  /*94d0*/  FFMA R7, R41.reuse, R44, R7 ;  /* 0x0000002c29077223 */ /* 0x040fe20000000007 */
[C---:B------:R-:W-:Y:S01]  /*94e0*/  FFMA R8, R41.reuse, R45, R8 ;  /* 0x0000002d29087223 */ /* 0x040fe20000000008 */
[----:B------:R-:W-:Y:S01]  /*94f0*/  FFMA R9, R41, R46, R9 ;  /* 0x0000002e29097223 */ /* 0x000fe20000000009 */
[----:B------:R-:W-:Y:S02]  /*9500*/  HADD2.F32 R43, -RZ, R68.H1_H1 ;  /* 0x30000044ff2b7230 */ /* 0x000fe40000004100 */
[C---:B------:R-:W-:Y:S01]  /*9510*/  FMUL R10, R38.reuse, R10 ;  /* 0x0000000a260a7220 */ /* 0x040fe20000400000 */
[----:B------:R-:W-:Y:S01]  /*9520*/  HADD2.F32 R48, -RZ, R73.H1_H1 ;  /* 0x30000049ff307230 */ /* 0x000fe20000004100 */
[----:B------:R-:W-:Y:S01]  /*9530*/  F2FP.SATFINITE.E5M2.F32.PACK_AB_MERGE_C R104, R7, R6, RZ ;  /* 0x000000060768723e */ /* 0x000fe200048060ff */
[C---:B------:R-:W-:Y:S01]  /*9540*/  FMUL R7, R38.reuse, R24 ;  /* 0x0000001826077220 */ /* 0x040fe20000400000 */
[----:B------:R-:W-:Y:S01]  /*9550*/  FFMA R10, R41, R47, R10 ;  /* 0x0000002f290a7223 */ /* 0x000fe2000000000a */
[C---:B------:R-:W-:Y:S01]  /*9560*/  FMUL R24, R38.reuse, R29 ;  /* 0x0000001d26187220 */ /* 0x040fe20000400000 */
[----:B------:R-:W-:Y:S01]  /*9570*/  F2FP.SATFINITE.E5M2.F32.PACK_AB_MERGE_C R104, R5, R4, R104 ;  /* 0x000000040568723e */ /* 0x000fe20004806068 */
[C---:B------:R-:W-:Y:S01]  /*9580*/  FMUL R11, R38.reuse, R11 ;  /* 0x0000000b260b7220 */ /* 0x040fe20000400000 */
[--C-:B------:R-:W-:Y:S02]  /*9590*/  HADD2.F32 R51, -RZ, R74.reuse.H0_H0 ;  /* 0x2000004aff337230 */ /* 0x100fe40000004100 */
[C---:B------:R-:W-:Y:S01]  /*95a0*/  FMUL R14, R38.reuse, R14 ;  /* 0x0000000e260e7220 */ /* 0x040fe20000400000 */
[----:B------:R-:W-:Y:S02]  /*95b0*/  HADD2.F32 R52, -RZ, R74.H1_H1 ;  /* 0x3000004aff347230 */ /* 0x000fe40000004100 */
[C---:B------:R-:W-:Y:S01]  /*95c0*/  FFMA R11, R41.reuse, R48, R11 ;  /* 0x00000030290b7223 */ /* 0x040fe2000000000b */
[C---:B------:R-:W-:Y:S01]  /*95d0*/  FFMA R12, R41.reuse, R49, R12 ;  /* 0x00000031290c7223 */ /* 0x040fe2000000000c */
[C---:B------:R-:W-:Y:S01]  /*95e0*/  FFMA R13, R41.reuse, R50, R13 ;  /* 0x00000032290d7223 */ /* 0x040fe2000000000d */
[----:B------:R-:W-:Y:S01]  /*95f0*/  FFMA R14, R41, R51, R14 ;  /* 0x00000033290e7223 */ /* 0x000fe2000000000e */
[C---:B------:R-:W-:Y:S01]  /*9600*/  FMUL R15, R38.reuse, R15 ;  /* 0x0000000f260f7220 */ /* 0x040fe20000400000 */
[--C-:B------:R-:W-:Y:S01]  /*9610*/  HADD2.F32 R55, -RZ, R75.reuse.H0_H0 ;  /* 0x2000004bff377230 */ /* 0x100fe20000004100 */
[----:B------:R-:W-:Y:S01]  /*9620*/  F2FP.SATFINITE.E5M2.F32.PACK_AB_MERGE_C R105, R11, R10, RZ ;  /* 0x0000000a0b69723e */ /* 0x000fe200048060ff */
[----:B------:R-:W-:Y:S02]  /*9630*/  HADD2.F32 R56, -RZ, R75.H1_H1 ;  /* 0x3000004bff387230 */ /* 0x000fe40000004100 */
[C---:B------:R-:W-:Y:S01]  /*9640*/  FFMA R15, R41.reuse, R52, R15 ;  /* 0x00000034290f7223 */ /* 0x040fe2000000000f */
[----:B------:R-:W-:Y:S01]  /*9650*/  FFMA R16, R41, R53, R16 ;  /* 0x0000003529107223 */ /* 0x000fe20000000010 */
[----:B------:R-:W-:Y:S01]  /*9660*/  F2FP.SATFINITE.E5M2.F32.PACK_AB_MERGE_C R105, R9, R8, R105 ;  /* 0x000000080969723e */ /* 0x000fe20004806069 */
[----:B------:R-:W-:Y:S01]  /*9670*/  FFMA R17, R41, R54, R17 ;  /* 0x0000003629117223 */ /* 0x000fe20000000011 */
[C---:B------:R-:W-:Y:S01]  /*9680*/  FMUL R18, R38.reuse, R18 ;  /* 0x0000001226127220 */ /* 0x040fe20000400000 */
[----:B------:R-:W-:Y:S01]  /*9690*/  F2FP.SATFINITE.E5M2.F32.PACK_AB_MERGE_C R106, R15, R14, RZ ;  /* 0x0000000e0f6a723e */ /* 0x000fe200048060ff */
[C---:B------:R-:W-:Y:S01]  /*96a0*/  FMUL R19, R38.reuse, R19 ;  /* 0x0000001326137220 */ /* 0x040fe20000400000 */
[--C-:B------:R-:W-:Y:S02]  /*96b0*/  HADD2.F32 R58, -RZ, R76.reuse.H0_H0 ;  /* 0x2000004cff3a7230 */ /* 0x100fe40000004100 */
[----:B------:R-:W-:Y:S01]  /*96c0*/  FFMA R18, R41, R55, R18 ;  /* 0x0000003729127223 */ /* 0x000fe20000000012 */
[----:B------:R-:W-:Y:S01]  /*96d0*/  F2FP.SATFINITE.E5M2.F32.PACK_AB_MERGE_C R106, R13, R12, R106 ;  /* 0x0000000c0d6a723e */ /* 0x000fe2000480606a */
[C---:B------:R-:W-:Y:S01]  /*96e0*/  FFMA R19, R41.reuse, R56, R19 ;  /* 0x0000003829137223 */ /* 0x040fe20000000013 */
[----:B------:R-:W-:Y:S02]  /*96f0*/  HADD2.F32 R61, -RZ, R76.H1_H1 ;  /* 0x3000004cff3d7230 */ /* 0x000fe40000004100 */
[C---:B------:R-:W-:Y:S01]  /*9700*/  FMUL R3, R38.reuse, R22 ;  /* 0x0000001626037220 */ /* 0x040fe20000400000 */
        /* <DEDUP_REMOVED lines=10> */
[C---:B------:R-:W-:Y:S01]  /*97b0*/  FMUL R23, R38.reuse, R28 ;  /* 0x0000001c26177220 */ /* 0x040fe20000400000 */
[----:B------:R-:W-:Y:S01]  /*97c0*/  F2FP.F16.E5M2.UNPACK_B R79, R79.H1 ;  /* 0x0000004fff4f723e */ /* 0x000fe200030004ff */
        /* <DEDUP_REMOVED lines=9> */
[C---:B------:R-:W-:Y:S01]  /*9860*/  FFMA R24, R41.reuse, R67, R24 ;  /* 0x0000004329187223 */ /* 0x040fe20000000018 */
[C---:B------:R-:W-:Y:S01]  /*9870*/  FMUL R28, R38.reuse, R33 ;  /* 0x00000021261c7220 */ /* 0x040fe20000400000 */
[--C-:B------:R-:W-:Y:S02]  /*9880*/  HADD2.F32 R42, -RZ, R79.reuse.H0_H0 ;  /* 0x2000004fff2a7230 */ /* 0x100fe40000004100 */
[C---:B------:R-:W-:Y:S01]  /*9890*/  FFMA R25, R41.reuse, R66, R25 ;  /* 0x0000004229197223 */ /* 0x040fe20000000019 */
[----:B------:R-:W-:Y:S02]  /*98a0*/  HADD2.F32 R71, -RZ, R79.H1_H1 ;  /* 0x3000004fff477230 */ /* 0x000fe40000004100 */
[C---:B------:R-:W-:Y:S01]  /*98b0*/  FMUL R29, R38.reuse, R34 ;  /* 0x00000022261d7220 */ /* 0x040fe20000400000 */
[----:B------:R-:W-:Y:S01]  /*98c0*/  FFMA R26, R41, R69, R26 ;  /* 0x00000045291a7223 */ /* 0x000fe2000000001a */
[----:B------:R-:W-:Y:S01]  /*98d0*/  FMUL R30, R38, R35 ;  /* 0x00000023261e7220 */ /* 0x000fe20000400000 */
[----:B------:R-:W-:Y:S01]  /*98e0*/  F2FP.SATFINITE.E5M2.F32.PACK_AB_MERGE_C R107, R19, R18, RZ ;  /* 0x00000012136b723e */ /* 0x000fe200048060ff */
[C---:B------:R-:W-:Y:S01]  /*98f0*/  FFMA R27, R41.reuse, R40, R27 ;  /* 0x00000028291b7223 */ /* 0x040fe2000000001b */
[C---:B------:R-:W-:Y:S01]  /*9900*/  FFMA R28, R41.reuse, R43, R28 ;  /* 0x0000002b291c7223 */ /* 0x040fe2000000001c */
[C---:B------:R-:W-:Y:S01]  /*9910*/  FFMA R29, R41.reuse, R42, R29 ;  /* 0x0000002a291d7223 */ /* 0x040fe2000000001d */
[----:B------:R-:W-:Y:S01]  /*9920*/  FFMA R30, R41, R71, R30 ;  /* 0x00000047291e7223 */ /* 0x000fe2000000001e */
[----:B------:R-:W-:Y:S02]  /*9930*/  F2FP.SATFINITE.E5M2.F32.PACK_AB_MERGE_C R107, R17, R16, R107 ;  /* 0x00000010116b723e */ /* 0x000fe4000480606b */
[----:B------:R-:W-:Y:S02]  /*9940*/  F2FP.SATFINITE.E5M2.F32.PACK_AB_MERGE_C R3, R6, R3, RZ ;  /* 0x000000030603723e */ /* 0x000fe400048060ff */
[----:B-1----:R-:W-:Y:S01]  /*9950*/  F2FP.SATFINITE.E5M2.F32.PACK_AB_MERGE_C R109, R22, R21, RZ ;  /* 0x00000015166d723e */ /* 0x002fe200048060ff */
[----:B------:R1:W-:Y:S01]  /*9960*/  STS.128 [R88+UR44+0x5200], R104 ;  /* 0x0052006858007988 */ /* 0x0003e20008000c2c */
[----:B------:R-:W-:Y:S02]  /*9970*/  F2FP.SATFINITE.E5M2.F32.PACK_AB_MERGE_C R64, R26, R25, RZ ;  /* 0x000000191a40723e */ /* 0x000fe400048060ff */
[----:B------:R-:W-:Y:S02]  /*9980*/  F2FP.SATFINITE.E5M2.F32.PACK_AB_MERGE_C R67, R30, R29, RZ ;  /* 0x0000001d1e43723e */ /* 0x000fe400048060ff */
[----:B------:R-:W-:Y:S02]  /*9990*/  F2FP.SATFINITE.E5M2.F32.PACK_AB_MERGE_C R108, R2, R0, R3 ;  /* 0x00000000026c723e */ /* 0x000fe40004806003 */
[----:B------:R-:W-:Y:S02]  /*99a0*/  F2FP.SATFINITE.E5M2.F32.PACK_AB_MERGE_C R109, R20, R7, R109 ;  /* 0x00000007146d723e */ /* 0x000fe4000480606d */
[----:B------:R-:W-:Y:S02]  /*99b0*/  F2FP.SATFINITE.E5M2.F32.PACK_AB_MERGE_C R110, R24, R23, R64 ;  /* 0x00000017186e723e */ /* 0x000fe40004806040 */
[----:B------:R-:W-:Y:S02]  /*99c0*/  F2FP.SATFINITE.E5M2.F32.PACK_AB_MERGE_C R111, R28, R27, R67 ;  /* 0x0000001b1c6f723e */ /* 0x000fe40004806043 */
[----:B------:R-:W-:Y:S03]  /*99d0*/  IADD3 R36, PT, PT, R36, 0x1, RZ ;  /* 0x0000000124247810 */ /* 0x000fe60007ffe0ff */
        /* <DEDUP_REMOVED lines=18> */
.L_x_137:
[----:B------:R-:W-:Y:S05]  /*9b00*/  BSYNC.RECONVERGENT B0 ;  /* 0x0000000000007941 */ /* 0x000fea0003800200 */
.L_x_136:
[----:B------:R-:W-:Y:S01]  /*9b10*/  BAR.SYNC.DEFER_BLOCKING 0x1, 0x80 ;  /* 0x0042000000007b1d */ /* 0x000fe20000010000 */
[C---:B------:R-:W-:Y:S01]  /*9b20*/  ISETP.NE.AND P0, PT, R91.reuse, 0x2, PT ;  /* 0x000000025b00780c */ /* 0x040fe20003f05270 */
[----:B------:R-:W-:Y:S01]  /*9b30*/  UISETP.NE.AND UP0, UPT, UR45, URZ, UPT ;  /* 0x000000ff2d00728c */ /* 0x000fe2000bf05270 */
[----:B------:R-:W-:Y:S01]  /*9b40*/  ISETP.NE.AND P1, PT, R36, 0x4, PT ;  /* 0x000000042400780c */ /* 0x000fe20003f25270 */
[----:B------:R-:W-:Y:S01]  /*9b50*/  UIADD3 UR20, UPT, UPT, UR37, UR59, URZ ;  /* 0x0000003b25147290 */ /* 0x000fe2000fffe0ff */
[----:B------:R-:W-:Y:S01]  /*9b60*/  SEL R5, RZ, 0x1, P0 ;  /* 0x00000001ff057807 */ /* 0x000fe20000000000 */
[----:B------:R-:W-:Y:S01]  /*9b70*/  UIADD3 UR16, UPT, UPT, UR38, UR62, URZ ;  /* 0x0000003e26107290 */ /* 0x000fe2000fffe0ff */
[----:B------:R-:W-:Y:S02]  /*9b80*/  SEL R3, RZ, 0x1, P1 ;  /* 0x00000001ff037807 */ /* 0x000fe40000800000 */
[----:B------:R-:W-:Y:S02]  /*9b90*/  LOP3.LUT R94, R94, R5, RZ, 0x3c, !PT ;  /* 0x000000055e5e7212 */ /* 0x000fe400078e3cff */
[----:B------:R-:W-:Y:S02]  /*9ba0*/  LOP3.LUT R96, R96, R3, RZ, 0x3c, !PT ;  /* 0x0000000360607212 */ /* 0x000fe400078e3cff */
[----:B------:R-:W-:Y:S02]  /*9bb0*/  SEL R91, R91, RZ, P0 ;  /* 0x000000ff5b5b7207 */ /* 0x000fe40000000000 */
[----:B------:R-:W-:Y:S01]  /*9bc0*/  SEL R36, R36, RZ, P1 ;  /* 0x000000ff24247207 */ /* 0x000fe20000800000 */
[----:B------:R-:W-:Y:S01]  /*9bd0*/  UMOV UR36, UR58 ;  /* 0x0000003a00247c82 */ /* 0x000fe20008000000 */
[----:B------:R-:W-:Y:S05]  /*9be0*/  BRA.U UP0, `(.L_x_138) ;  /* 0xffffffb900f87547 */ /* 0x000fea000b83ffff */
[----:B------:R-:W-:Y:S05]  /*9bf0*/  EXIT ;  /* 0x000000000000794d */ /* 0x000fea0003800000 */
.L_x_25:
[----:B-1----:R1:W2:Y:S02]  /*9c00*/  SYNCS.PHASECHK.TRANS64.TRYWAIT P0, [R0+URZ+0x160], R3 ;  /* 0x00016003000075a7 */ /* 0x0022a400080011ff */
[----:B--2---:R-:W-:Y:S05]  /*9c10*/  @!P0 NANOSLEEP.SYNCS 0x989680 ;  /* 0x009896800000895d */ /* 0x004fea0003900000 */
[----:B------:R-:W2:Y:S02]  /*9c20*/  @!P0 SYNCS.PHASECHK.TRANS64 P0, [R0+URZ+0x160], R3 ;  /* 0x00016003000085a7 */ /* 0x000ea400080010ff */
[----:B--2---:R-:W-:Y:S05]  /*9c30*/  @!P0 BRA `(.L_x_25) ;  /* 0xfffffffc00f08947 */ /* 0x004fea000383ffff */
[----:B------:R-:W-:Y:S05]  /*9c40*/  BRA `(.L_x_139) ;  /* 0xffffff7c00d87947 */ /* 0x000fea000383ffff */
.L_x_28:
[----:B-1----:R-:W-:-:S07]  /*9c50*/  MOV R0, UR33 ;  /* 0x0000002100007c02 */ /* 0x002fce0008000f00 */
.L_x_140:
[----:B-1----:R1:W2:Y:S02]  /*9c60*/  SYNCS.PHASECHK.TRANS64.TRYWAIT P0, [R0+URZ+0x50], R3 ;  /* 0x00005003000075a7 */ /* 0x0022a400080011ff */
[----:B--2---:R-:W-:Y:S05]  /*9c70*/  @!P0 NANOSLEEP.SYNCS 0x989680 ;  /* 0x009896800000895d */ /* 0x004fea0003900000 */
[----:B------:R-:W2:Y:S02]  /*9c80*/  @!P0 SYNCS.PHASECHK.TRANS64 P0, [R0+URZ+0x50], R3 ;  /* 0x00005003000085a7 */ /* 0x000ea400080010ff */
[----:B--2---:R-:W-:Y:S05]  /*9c90*/  @!P0 BRA `(.L_x_140) ;  /* 0xfffffffc00f08947 */ /* 0x004fea000383ffff */
[----:B------:R-:W-:Y:S05]  /*9ca0*/  BRA `(.L_x_27) ;  /* 0xffffff80001c7947 */ /* 0x000fea000383ffff */
.L_x_35:
[----:B-1----:R-:W-:-:S07]  /*9cb0*/  MOV R0, UR17 ;  /* 0x0000001100007c02 */ /* 0x002fce0008000f00 */
.L_x_141:
[----:B-1----:R1:W2:Y:S02]  /*9cc0*/  SYNCS.PHASECHK.TRANS64.TRYWAIT P0, [R0+URZ+0x50], R3 ;  /* 0x00005003000075a7 */ /* 0x0022a400080011ff */
[----:B--2---:R-:W-:Y:S05]  /*9cd0*/  @!P0 NANOSLEEP.SYNCS 0x989680 ;  /* 0x009896800000895d */ /* 0x004fea0003900000 */
[----:B------:R-:W2:Y:S02]  /*9ce0*/  @!P0 SYNCS.PHASECHK.TRANS64 P0, [R0+URZ+0x50], R3 ;  /* 0x00005003000085a7 */ /* 0x000ea400080010ff */
[----:B--2---:R-:W-:Y:S05]  /*9cf0*/  @!P0 BRA `(.L_x_141) ;  /* 0xfffffffc00f08947 */ /* 0x004fea000383ffff */
[----:B------:R-:W-:Y:S05]  /*9d00*/  BRA `(.L_x_34) ;  /* 0xffffff8000dc7947 */ /* 0x000fea000383ffff */
.L_x_40:
[----:B-1----:R1:W2:Y:S02]  /*9d10*/  SYNCS.PHASECHK.TRANS64.TRYWAIT P0, [R3+URZ+0xf0], R0 ;  /* 0x0000f000030075a7 */ /* 0x0022a400080011ff */
[----:B--2---:R-:W-:Y:S05]  /*9d20*/  @!P0 NANOSLEEP.SYNCS 0x989680 ;  /* 0x009896800000895d */ /* 0x004fea0003900000 */
[----:B------:R-:W2:Y:S02]  /*9d30*/  @!P0 SYNCS.PHASECHK.TRANS64 P0, [R3+URZ+0xf0], R0 ;  /* 0x0000f000030085a7 */ /* 0x000ea400080010ff */
[----:B--2---:R-:W-:Y:S05]  /*9d40*/  @!P0 BRA `(.L_x_40) ;  /* 0xfffffffc00f08947 */ /* 0x004fea000383ffff */
[----:B------:R-:W-:Y:S05]  /*9d50*/  BRA `(.L_x_142) ;  /* 0xffffff84007c7947 */ /* 0x000fea000383ffff */
.L_x_44:
[----:B-1----:R-:W-:-:S07]  /*9d60*/  MOV R0, UR4 ;  /* 0x0000000400007c02 */ /* 0x002fce0008000f00 */
.L_x_143:
[----:B-1----:R1:W2:Y:S02]  /*9d70*/  SYNCS.PHASECHK.TRANS64.TRYWAIT P0, [R0+URZ], R3 ;  /* 0x00000003000075a7 */ /* 0x0022a400080011ff */
[----:B--2---:R-:W-:Y:S05]  /*9d80*/  @!P0 NANOSLEEP.SYNCS 0x989680 ;  /* 0x009896800000895d */ /* 0x004fea0003900000 */
[----:B------:R-:W2:Y:S02]  /*9d90*/  @!P0 SYNCS.PHASECHK.TRANS64 P0, [R0+URZ], R3 ;  /* 0x00000003000085a7 */ /* 0x000ea400080010ff */
[----:B--2---:R-:W-:Y:S05]  /*9da0*/  @!P0 BRA `(.L_x_143) ;  /* 0xfffffffc00f08947 */ /* 0x004fea000383ffff */
[----:B------:R-:W-:Y:S05]  /*9db0*/  BRA `(.L_x_144) ;  /* 0xffffff8c00207947 */ /* 0x000fea000383ffff */
.L_x_45:
[----:B------:R-:W-:-:S07]  /*9dc0*/  MOV R0, UR5 ;  /* 0x0000000500007c02 */ /* 0x000fce0008000f00 */
.L_x_145:
[----:B-1----:R1:W2:Y:S02]  /*9dd0*/  SYNCS.PHASECHK.TRANS64.TRYWAIT P0, [R0+URZ], R3 ;  /* 0x00000003000075a7 */ /* 0x0022a400080011ff */
[----:B--2---:R-:W-:Y:S05]  /*9de0*/  @!P0 NANOSLEEP.SYNCS 0x989680 ;  /* 0x009896800000895d */ /* 0x004fea0003900000 */
[----:B------:R-:W2:Y:S02]  /*9df0*/  @!P0 SYNCS.PHASECHK.TRANS64 P0, [R0+URZ], R3 ;  /* 0x00000003000085a7 */ /* 0x000ea400080010ff */
[----:B--2---:R-:W-:Y:S05]  /*9e00*/  @!P0 BRA `(.L_x_145) ;  /* 0xfffffffc00f08947 */ /* 0x004fea000383ffff */
[----:B------:R-:W-:Y:S05]  /*9e10*/  BRA `(.L_x_146) ;  /* 0xffffff8c002c7947 */ /* 0x000fea000383ffff */
.L_x_46:
[----:B------:R-:W-:-:S07]  /*9e20*/  MOV R0, UR5 ;  /* 0x0000000500007c02 */ /* 0x000fce0008000f00 */
.L_x_147:
[----:B-1----:R1:W2:Y:S02]  /*9e30*/  SYNCS.PHASECHK.TRANS64.TRYWAIT P0, [R0+URZ], R3 ;  /* 0x00000003000075a7 */ /* 0x0022a400080011ff */
[----:B--2---:R-:W-:Y:S05]  /*9e40*/  @!P0 NANOSLEEP.SYNCS 0x989680 ;  /* 0x009896800000895d */ /* 0x004fea0003900000 */
[----:B------:R-:W2:Y:S02]  /*9e50*/  @!P0 SYNCS.PHASECHK.TRANS64 P0, [R0+URZ], R3 ;  /* 0x00000003000085a7 */ /* 0x000ea400080010ff */
[----:B--2---:R-:W-:Y:S05]  /*9e60*/  @!P0 BRA `(.L_x_147) ;  /* 0xfffffffc00f08947 */ /* 0x004fea000383ffff */
[----:B------:R-:W-:Y:S05]  /*9e70*/  BRA `(.L_x_148) ;  /* 0xffffff8c00387947 */ /* 0x000fea000383ffff */
.L_x_47:
[----:B------:R-:W-:-:S07]  /*9e80*/  MOV R0, UR5 ;  /* 0x0000000500007c02 */ /* 0x000fce0008000f00 */
.L_x_149:
[----:B-1----:R1:W2:Y:S02]  /*9e90*/  SYNCS.PHASECHK.TRANS64.TRYWAIT P0, [R0+URZ], R3 ;  /* 0x00000003000075a7 */ /* 0x0022a400080011ff */
[----:B--2---:R-:W-:Y:S05]  /*9ea0*/  @!P0 NANOSLEEP.SYNCS 0x989680 ;  /* 0x009896800000895d */ /* 0x004fea0003900000 */
[----:B------:R-:W2:Y:S02]  /*9eb0*/  @!P0 SYNCS.PHASECHK.TRANS64 P0, [R0+URZ], R3 ;  /* 0x00000003000085a7 */ /* 0x000ea400080010ff */
[----:B--2---:R-:W-:Y:S05]  /*9ec0*/  @!P0 BRA `(.L_x_149) ;  /* 0xfffffffc00f08947 */ /* 0x004fea000383ffff */
[----:B------:R-:W-:Y:S05]  /*9ed0*/  BRA `(.L_x_150) ;  /* 0xffffff8c00447947 */ /* 0x000fea000383ffff */
.L_x_48:
[----:B------:R-:W-:-:S07]  /*9ee0*/  MOV R0, UR5 ;  /* 0x0000000500007c02 */ /* 0x000fce0008000f00 */
.L_x_151:
[----:B-1----:R1:W2:Y:S02]  /*9ef0*/  SYNCS.PHASECHK.TRANS64.TRYWAIT P0, [R0+URZ], R3 ;  /* 0x00000003000075a7 */ /* 0x0022a400080011ff */
[----:B--2---:R-:W-:Y:S05]  /*9f00*/  @!P0 NANOSLEEP.SYNCS 0x989680 ;  /* 0x009896800000895d */ /* 0x004fea0003900000 */
[----:B------:R-:W2:Y:S02]  /*9f10*/  @!P0 SYNCS.PHASECHK.TRANS64 P0, [R0+URZ], R3 ;  /* 0x00000003000085a7 */ /* 0x000ea400080010ff */
[----:B--2---:R-:W-:Y:S05]  /*9f20*/  @!P0 BRA `(.L_x_151) ;  /* 0xfffffffc00f08947 */ /* 0x004fea000383ffff */
[----:B------:R-:W-:Y:S05]  /*9f30*/  BRA `(.L_x_152) ;  /* 0xffffff8c00507947 */ /* 0x000fea000383ffff */
.L_x_49:
[----:B------:R-:W-:-:S07]  /*9f40*/  MOV R0, UR5 ;  /* 0x0000000500007c02 */ /* 0x000fce0008000f00 */
.L_x_153:
[----:B-1----:R1:W2:Y:S02]  /*9f50*/  SYNCS.PHASECHK.TRANS64.TRYWAIT P0, [R0+URZ], R3 ;  /* 0x00000003000075a7 */ /* 0x0022a400080011ff */
[----:B--2---:R-:W-:Y:S05]  /*9f60*/  @!P0 NANOSLEEP.SYNCS 0x989680 ;  /* 0x009896800000895d */ /* 0x004fea0003900000 */
[----:B------:R-:W2:Y:S02]  /*9f70*/  @!P0 SYNCS.PHASECHK.TRANS64 P0, [R0+URZ], R3 ;  /* 0x00000003000085a7 */ /* 0x000ea400080010ff */
[----:B--2---:R-:W-:Y:S05]  /*9f80*/  @!P0 BRA `(.L_x_153) ;  /* 0xfffffffc00f08947 */ /* 0x004fea000383ffff */
[----:B------:R-:W-:Y:S05]  /*9f90*/  BRA `(.L_x_154) ;  /* 0xffffff8c005c7947 */ /* 0x000fea000383ffff */
.L_x_50:
[----:B------:R-:W-:-:S07]  /*9fa0*/  MOV R0, UR5 ;  /* 0x0000000500007c02 */ /* 0x000fce0008000f00 */
.L_x_155:
[----:B-1----:R1:W2:Y:S02]  /*9fb0*/  SYNCS.PHASECHK.TRANS64.TRYWAIT P0, [R0+URZ], R3 ;  /* 0x00000003000075a7 */ /* 0x0022a400080011ff */
[----:B--2---:R-:W-:Y:S05]  /*9fc0*/  @!P0 NANOSLEEP.SYNCS 0x989680 ;  /* 0x009896800000895d */ /* 0x004fea0003900000 */
[----:B------:R-:W2:Y:S02]  /*9fd0*/  @!P0 SYNCS.PHASECHK.TRANS64 P0, [R0+URZ], R3 ;  /* 0x00000003000085a7 */ /* 0x000ea400080010ff */
[----:B--2---:R-:W-:Y:S05]  /*9fe0*/  @!P0 BRA `(.L_x_155) ;  /* 0xfffffffc00f08947 */ /* 0x004fea000383ffff */
[----:B------:R-:W-:Y:S05]  /*9ff0*/  BRA `(.L_x_156) ;  /* 0xffffff8c00687947 */ /* 0x000fea000383ffff */
.L_x_51:
[----:B------:R-:W-:-:S07]  /*a000*/  MOV R0, UR5 ;  /* 0x0000000500007c02 */ /* 0x000fce0008000f00 */
.L_x_157:
[----:B-1----:R1:W2:Y:S02]  /*a010*/  SYNCS.PHASECHK.TRANS64.TRYWAIT P0, [R0+URZ], R3 ;  /* 0x00000003000075a7 */ /* 0x0022a400080011ff */
[----:B--2---:R-:W-:Y:S05]  /*a020*/  @!P0 NANOSLEEP.SYNCS 0x989680 ;  /* 0x009896800000895d */ /* 0x004fea0003900000 */
[----:B------:R-:W2:Y:S02]  /*a030*/  @!P0 SYNCS.PHASECHK.TRANS64 P0, [R0+URZ], R3 ;  /* 0x00000003000085a7 */ /* 0x000ea400080010ff */
[----:B--2---:R-:W-:Y:S05]  /*a040*/  @!P0 BRA `(.L_x_157) ;  /* 0xfffffffc00f08947 */ /* 0x004fea000383ffff */
[----:B------:R-:W-:Y:S05]  /*a050*/  BRA `(.L_x_158) ;  /* 0xffffff8c00747947 */ /* 0x000fea000383ffff */
.L_x_52:
[----:B------:R-:W-:-:S07]  /*a060*/  MOV R0, UR5 ;  /* 0x0000000500007c02 */ /* 0x000fce0008000f00 */
.L_x_159:
[----:B-1----:R1:W2:Y:S02]  /*a070*/  SYNCS.PHASECHK.TRANS64.TRYWAIT P0, [R0+URZ], R3 ;  /* 0x00000003000075a7 */ /* 0x0022a400080011ff */
[----:B--2---:R-:W-:Y:S05]  /*a080*/  @!P0 NANOSLEEP.SYNCS 0x989680 ;  /* 0x009896800000895d */ /* 0x004fea0003900000 */
[----:B------:R-:W2:Y:S02]  /*a090*/  @!P0 SYNCS.PHASECHK.TRANS64 P0, [R0+URZ], R3 ;  /* 0x00000003000085a7 */ /* 0x000ea400080010ff */
[----:B--2---:R-:W-:Y:S05]  /*a0a0*/  @!P0 BRA `(.L_x_159) ;  /* 0xfffffffc00f08947 */ /* 0x004fea000383ffff */
[----:B------:R-:W-:Y:S05]  /*a0b0*/  BRA `(.L_x_160) ;  /* 0xffffff8c00807947 */ /* 0x000fea000383ffff */
.L_x_55:
[----:B--2---:R2:W3:Y:S02]  /*a0c0*/  SYNCS.PHASECHK.TRANS64.TRYWAIT P0, [R2+URZ+0x150], R5 ;  /* 0x00015005020075a7 */ /* 0x0044e400080011ff */
[----:B---3--:R-:W-:Y:S05]  /*a0d0*/  @!P0 NANOSLEEP.SYNCS 0x989680 ;  /* 0x009896800000895d */ /* 0x008fea0003900000 */
[----:B------:R-:W3:Y:S02]  /*a0e0*/  @!P0 SYNCS.PHASECHK.TRANS64 P0, [R2+URZ+0x150], R5 ;  /* 0x00015005020085a7 */ /* 0x000ee400080010ff */
[----:B---3--:R-:W-:Y:S05]  /*a0f0*/  @!P0 BRA `(.L_x_55) ;  /* 0xfffffffc00f08947 */ /* 0x008fea000383ffff */
[----:B------:R-:W-:Y:S05]  /*a100*/  BRA `(.L_x_161) ;  /* 0xffffff8c00e47947 */ /* 0x000fea000383ffff */
.L_x_56:
[----:B------:R-:W-:-:S07]  /*a110*/  MOV R2, UR4 ;  /* 0x0000000400027c02 */ /* 0x000fce0008000f00 */
.L_x_162:
[----:B--2---:R2:W3:Y:S02]  /*a120*/  SYNCS.PHASECHK.TRANS64.TRYWAIT P0, [R2+URZ+0x100], R5 ;  /* 0x00010005020075a7 */ /* 0x0044e400080011ff */
[----:B---3--:R-:W-:Y:S05]  /*a130*/  @!P0 NANOSLEEP.SYNCS 0x989680 ;  /* 0x009896800000895d */ /* 0x008fea0003900000 */
[----:B------:R-:W3:Y:S02]  /*a140*/  @!P0 SYNCS.PHASECHK.TRANS64 P0, [R2+URZ+0x100], R5 ;  /* 0x00010005020085a7 */ /* 0x000ee400080010ff */
[----:B---3--:R-:W-:Y:S05]  /*a150*/  @!P0 BRA `(.L_x_162) ;  /* 0xfffffffc00f08947 */ /* 0x008fea000383ffff */
[----:B------:R-:W-:Y:S05]  /*a160*/  BRA `(.L_x_163) ;  /* 0xffffff8c00f47947 */ /* 0x000fea000383ffff */
.L_x_57:
[----:B--2---:R2:W3:Y:S02]  /*a170*/  SYNCS.PHASECHK.TRANS64.TRYWAIT P1, [R2+URZ+0xf0], R5 ;  /* 0x0000f005020075a7 */ /* 0x0044e400080211ff */
[----:B---3--:R-:W-:Y:S05]  /*a180*/  @!P1 NANOSLEEP.SYNCS 0x989680 ;  /* 0x009896800000995d */ /* 0x008fea0003900000 */
[----:B------:R-:W3:Y:S02]  /*a190*/  @!P1 SYNCS.PHASECHK.TRANS64 P1, [R2+URZ+0xf0], R5 ;  /* 0x0000f005020095a7 */ /* 0x000ee400080210ff */
[----:B---3--:R-:W-:Y:S05]  /*a1a0*/  @!P1 BRA `(.L_x_57) ;  /* 0xfffffffc00f09947 */ /* 0x008fea000383ffff */
[----:B------:R-:W-:Y:S05]  /*a1b0*/  BRA `(.L_x_164) ;  /* 0xffffff9000247947 */ /* 0x000fea000383ffff */
.L_x_60:
[----:B------:R-:W-:-:S07]  /*a1c0*/  MOV R0, UR4 ;  /* 0x0000000400007c02 */ /* 0x000fce0008000f00 */
.L_x_165:
[----:B--2---:R2:W3:Y:S02]  /*a1d0*/  SYNCS.PHASECHK.TRANS64.TRYWAIT P0, [R0+URZ+0x100], R3 ;  /* 0x00010003000075a7 */ /* 0x0044e400080011ff */
[----:B---3--:R-:W-:Y:S05]  /*a1e0*/  @!P0 NANOSLEEP.SYNCS 0x989680 ;  /* 0x009896800000895d */ /* 0x008fea0003900000 */
[----:B------:R-:W3:Y:S02]  /*a1f0*/  @!P0 SYNCS.PHASECHK.TRANS64 P0, [R0+URZ+0x100], R3 ;  /* 0x00010003000085a7 */ /* 0x000ee400080010ff */
[----:B---3--:R-:W-:Y:S05]  /*a200*/  @!P0 BRA `(.L_x_165) ;  /* 0xfffffffc00f08947 */ /* 0x008fea000383ffff */
[----:B------:R-:W-:Y:S05]  /*a210*/  BRA `(.L_x_59) ;  /* 0xffffff9000787947 */ /* 0x000fea000383ffff */
.L_x_67:
[----:B-1----:R1:W2:Y:S02]  /*a220*/  SYNCS.PHASECHK.TRANS64.TRYWAIT P1, [R0+URZ+0xf0], R5 ;  /* 0x0000f005000075a7 */ /* 0x0022a400080211ff */
[----:B--2---:R-:W-:Y:S05]  /*a230*/  @!P1 NANOSLEEP.SYNCS 0x989680 ;  /* 0x009896800000995d */ /* 0x004fea0003900000 */
[----:B------:R-:W2:Y:S02]  /*a240*/  @!P1 SYNCS.PHASECHK.TRANS64 P1, [R0+URZ+0xf0], R5 ;  /* 0x0000f005000095a7 */ /* 0x000ea400080210ff */
[----:B--2---:R-:W-:Y:S05]  /*a250*/  @!P1 BRA `(.L_x_67) ;  /* 0xfffffffc00f09947 */ /* 0x004fea000383ffff */
[----:B------:R-:W-:Y:S05]  /*a260*/  BRA `(.L_x_166) ;  /* 0xffffff9400e07947 */ /* 0x000fea000383ffff */
.L_x_68:
[----:B------:R-:W-:-:S07]  /*a270*/  MOV R3, UR23 ;  /* 0x0000001700037c02 */ /* 0x000fce0008000f00 */
.L_x_167:
[----:B-1----:R1:W2:Y:S02]  /*a280*/  SYNCS.PHASECHK.TRANS64.TRYWAIT P0, [R3+URZ+0x130], R0 ;  /* 0x00013000030075a7 */ /* 0x0022a400080011ff */
[----:B--2---:R-:W-:Y:S05]  /*a290*/  @!P0 NANOSLEEP.SYNCS 0x989680 ;  /* 0x009896800000895d */ /* 0x004fea0003900000 */
[----:B------:R-:W2:Y:S02]  /*a2a0*/  @!P0 SYNCS.PHASECHK.TRANS64 P0, [R3+URZ+0x130], R0 ;  /* 0x00013000030085a7 */ /* 0x000ea400080010ff */
[----:B--2---:R-:W-:Y:S05]  /*a2b0*/  @!P0 BRA `(.L_x_167) ;  /* 0xfffffffc00f08947 */ /* 0x004fea000383ffff */
[----:B------:R-:W-:Y:S05]  /*a2c0*/  BRA `(.L_x_168) ;  /* 0xffffff9800307947 */ /* 0x000fea000383ffff */
.L_x_71:
[----:B------:R-:W-:Y:S07]  /*a2d0*/  MOV R0, UR5 ;  /* 0x0000000500007c02 */ /* 0x000fee0008000f00 */
.L_x_169:
[----:B-1----:R1:W2:Y:S02]  /*a2e0*/  SYNCS.PHASECHK.TRANS64.TRYWAIT P0, [R0+URZ], R3 ;  /* 0x00000003000075a7 */ /* 0x0022a400080011ff */
[----:B--2---:R-:W-:Y:S05]  /*a2f0*/  @!P0 NANOSLEEP.SYNCS 0x989680 ;  /* 0x009896800000895d */ /* 0x004fea0003900000 */
[----:B------:R-:W2:Y:S02]  /*a300*/  @!P0 SYNCS.PHASECHK.TRANS64 P0, [R0+URZ], R3 ;  /* 0x00000003000085a7 */ /* 0x000ea400080010ff */
[----:B--2---:R-:W-:Y:S05]  /*a310*/  @!P0 BRA `(.L_x_169) ;  /* 0xfffffffc00f08947 */ /* 0x004fea000383ffff */
[----:B------:R-:W-:Y:S05]  /*a320*/  BRA `(.L_x_70) ;  /* 0xffffff98004c7947 */ /* 0x000fea000383ffff */
.L_x_74:
[----:B------:R-:W-:-:S07]  /*a330*/  MOV R0, UR4 ;  /* 0x0000000400007c02 */ /* 0x000fce0008000f00 */
.L_x_170:
[----:B--2---:R2:W4:Y:S02]  /*a340*/  SYNCS.PHASECHK.TRANS64.TRYWAIT P0, [R0+URZ], R3 ;  /* 0x00000003000075a7 */ /* 0x00452400080011ff */
[----:B----4-:R-:W-:Y:S05]  /*a350*/  @!P0 NANOSLEEP.SYNCS 0x989680 ;  /* 0x009896800000895d */ /* 0x010fea0003900000 */
[----:B------:R-:W4:Y:S02]  /*a360*/  @!P0 SYNCS.PHASECHK.TRANS64 P0, [R0+URZ], R3 ;  /* 0x00000003000085a7 */ /* 0x000f2400080010ff */
[----:B----4-:R-:W-:Y:S05]  /*a370*/  @!P0 BRA `(.L_x_170) ;  /* 0xfffffffc00f08947 */ /* 0x010fea000383ffff */
[----:B------:R-:W-:Y:S05]  /*a380*/  BRA `(.L_x_171) ;  /* 0xffffff9c00007947 */ /* 0x000fea000383ffff */
.L_x_75:
[----:B------:R-:W-:-:S07]  /*a390*/  MOV R0, UR5 ;  /* 0x0000000500007c02 */ /* 0x000fce0008000f00 */
.L_x_172:
[----:B-1----:R1:W2:Y:S02]  /*a3a0*/  SYNCS.PHASECHK.TRANS64.TRYWAIT P0, [R0+URZ], R3 ;  /* 0x00000003000075a7 */ /* 0x0022a400080011ff */
[----:B--2---:R-:W-:Y:S05]  /*a3b0*/  @!P0 NANOSLEEP.SYNCS 0x989680 ;  /* 0x009896800000895d */ /* 0x004fea0003900000 */
[----:B------:R-:W2:Y:S02]  /*a3c0*/  @!P0 SYNCS.PHASECHK.TRANS64 P0, [R0+URZ], R3 ;  /* 0x00000003000085a7 */ /* 0x000ea400080010ff */
[----:B--2---:R-:W-:Y:S05]  /*a3d0*/  @!P0 BRA `(.L_x_172) ;  /* 0xfffffffc00f08947 */ /* 0x004fea000383ffff */
[----:B------:R-:W-:Y:S05]  /*a3e0*/  BRA `(.L_x_173) ;  /* 0xffffff9c000c7947 */ /* 0x000fea000383ffff */
.L_x_76:
[----:B------:R-:W-:-:S07]  /*a3f0*/  MOV R0, UR5 ;  /* 0x0000000500007c02 */ /* 0x000fce0008000f00 */
.L_x_174:
[----:B-1----:R1:W2:Y:S02]  /*a400*/  SYNCS.PHASECHK.TRANS64.TRYWAIT P0, [R0+URZ], R3 ;  /* 0x00000003000075a7 */ /* 0x0022a400080011ff */
[----:B--2---:R-:W-:Y:S05]  /*a410*/  @!P0 NANOSLEEP.SYNCS 0x989680 ;  /* 0x009896800000895d */ /* 0x004fea0003900000 */
[----:B------:R-:W2:Y:S02]  /*a420*/  @!P0 SYNCS.PHASECHK.TRANS64 P0, [R0+URZ], R3 ;  /* 0x00000003000085a7 */ /* 0x000ea400080010ff */
[----:B--2---:R-:W-:Y:S05]  /*a430*/  @!P0 BRA `(.L_x_174) ;  /* 0xfffffffc00f08947 */ /* 0x004fea000383ffff */
[----:B------:R-:W-:Y:S05]  /*a440*/  BRA `(.L_x_175) ;  /* 0xffffff9c00187947 */ /* 0x000fea000383ffff */
.L_x_77:
[----:B------:R-:W-:-:S07]  /*a450*/  MOV R0, UR4 ;  /* 0x0000000400007c02 */ /* 0x000fce0008000f00 */
.L_x_176:
[----:B-1----:R1:W2:Y:S02]  /*a460*/  SYNCS.PHASECHK.TRANS64.TRYWAIT P0, [R0+URZ], R3 ;  /* 0x00000003000075a7 */ /* 0x0022a400080011ff */
[----:B--2---:R-:W-:Y:S05]  /*a470*/  @!P0 NANOSLEEP.SYNCS 0x989680 ;  /* 0x009896800000895d */ /* 0x004fea0003900000 */
[----:B------:R-:W2:Y:S02]  /*a480*/  @!P0 SYNCS.PHASECHK.TRANS64 P0, [R0+URZ], R3 ;  /* 0x00000003000085a7 */ /* 0x000ea400080010ff */
[----:B--2---:R-:W-:Y:S05]  /*a490*/  @!P0 BRA `(.L_x_176) ;  /* 0xfffffffc00f08947 */ /* 0x004fea000383ffff */
[----:B------:R-:W-:Y:S05]  /*a4a0*/  BRA `(.L_x_177) ;  /* 0xffffff9c00247947 */ /* 0x000fea000383ffff */
.L_x_82:
[----:B--2---:R2:W3:Y:S02]  /*a4b0*/  SYNCS.PHASECHK.TRANS64.TRYWAIT P0, [R12+URZ+0xf0], R9 ;  /* 0x0000f0090c0075a7 */ /* 0x0044e400080011ff */
[----:B---3--:R-:W-:Y:S05]  /*a4c0*/  @!P0 NANOSLEEP.SYNCS 0x989680 ;  /* 0x009896800000895d */ /* 0x008fea0003900000 */
[----:B------:R-:W3:Y:S02]  /*a4d0*/  @!P0 SYNCS.PHASECHK.TRANS64 P0, [R12+URZ+0xf0], R9 ;  /* 0x0000f0090c0085a7 */ /* 0x000ee400080010ff */
[----:B---3--:R-:W-:Y:S05]  /*a4e0*/  @!P0 BRA `(.L_x_82) ;  /* 0xfffffffc00f08947 */ /* 0x008fea000383ffff */
[----:B------:R-:W-:Y:S05]  /*a4f0*/  BRA `(.L_x_178) ;  /* 0xffffffa000547947 */ /* 0x000fea000383ffff */
.L_x_85:
[----:B------:R-:W-:Y:S07]  /*a500*/  MOV R0, UR21 ;  /* 0x0000001500007c02 */ /* 0x000fee0008000f00 */
.L_x_179:
[----:B--2---:R2:W3:Y:S02]  /*a510*/  SYNCS.PHASECHK.TRANS64.TRYWAIT P2, [R0+URZ+0xe8], R11 ;  /* 0x0000e80b000075a7 */ /* 0x0044e400080411ff */
[----:B---3--:R-:W-:Y:S05]  /*a520*/  @!P2 NANOSLEEP.SYNCS 0x989680 ;  /* 0x009896800000a95d */ /* 0x008fea0003900000 */
[----:B------:R-:W3:Y:S02]  /*a530*/  @!P2 SYNCS.PHASECHK.TRANS64 P2, [R0+URZ+0xe8], R11 ;  /* 0x0000e80b0000a5a7 */ /* 0x000ee400080410ff */
[----:B---3--:R-:W-:Y:S05]  /*a540*/  @!P2 BRA `(.L_x_179) ;  /* 0xfffffffc00f0a947 */ /* 0x008fea000383ffff */
[----:B------:R-:W-:Y:S05]  /*a550*/  BRA `(.L_x_84) ;  /* 0xffffffa400bc7947 */ /* 0x000fea000383ffff */
.L_x_88:
[----:B--2---:R-:W-:Y:S07]  /*a560*/  MOV R0, UR21 ;  /* 0x0000001500007c02 */ /* 0x004fee0008000f00 */
.L_x_180:
[----:B--2---:R2:W3:Y:S02]  /*a570*/  SYNCS.PHASECHK.TRANS64.TRYWAIT P0, [R0+URZ+0xc0], R9 ;  /* 0x0000c009000075a7 */ /* 0x0044e400080011ff */
[----:B---3--:R-:W-:Y:S05]  /*a580*/  @!P0 NANOSLEEP.SYNCS 0x989680 ;  /* 0x009896800000895d */ /* 0x008fea0003900000 */
[----:B------:R-:W3:Y:S02]  /*a590*/  @!P0 SYNCS.PHASECHK.TRANS64 P0, [R0+URZ+0xc0], R9 ;  /* 0x0000c009000085a7 */ /* 0x000ee400080010ff */
[----:B---3--:R-:W-:Y:S05]  /*a5a0*/  @!P0 BRA `(.L_x_180) ;  /* 0xfffffffc00f08947 */ /* 0x008fea000383ffff */
[----:B------:R-:W-:Y:S05]  /*a5b0*/  BRA `(.L_x_181) ;  /* 0xffffffa800187947 */ /* 0x000fea000383ffff */
.L_x_89:
[----:B------:R-:W-:Y:S07]  /*a5c0*/  MOV R0, UR21 ;  /* 0x0000001500007c02 */ /* 0x000fee0008000f00 */
.L_x_182:
[----:B--2---:R2:W3:Y:S02]  /*a5d0*/  SYNCS.PHASECHK.TRANS64.TRYWAIT P0, [R0+URZ+0xc8], R9 ;  /* 0x0000c809000075a7 */ /* 0x0044e400080011ff */
[----:B---3--:R-:W-:Y:S05]  /*a5e0*/  @!P0 NANOSLEEP.SYNCS 0x989680 ;  /* 0x009896800000895d */ /* 0x008fea0003900000 */
[----:B------:R-:W3:Y:S02]  /*a5f0*/  @!P0 SYNCS.PHASECHK.TRANS64 P0, [R0+URZ+0xc8], R9 ;  /* 0x0000c809000085a7 */ /* 0x000ee400080010ff */
[----:B---3--:R-:W-:Y:S05]  /*a600*/  @!P0 BRA `(.L_x_182) ;  /* 0xfffffffc00f08947 */ /* 0x008fea000383ffff */
[----:B------:R-:W-:Y:S05]  /*a610*/  BRA `(.L_x_183) ;  /* 0xffffffa800507947 */ /* 0x000fea000383ffff */
.L_x_90:
[----:B------:R-:W-:Y:S07]  /*a620*/  MOV R0, UR21 ;  /* 0x0000001500007c02 */ /* 0x000fee0008000f00 */
.L_x_184:
[----:B--2---:R2:W3:Y:S02]  /*a630*/  SYNCS.PHASECHK.TRANS64.TRYWAIT P0, [R0+URZ+0xd0], R9 ;  /* 0x0000d009000075a7 */ /* 0x0044e400080011ff */
[----:B---3--:R-:W-:Y:S05]  /*a640*/  @!P0 NANOSLEEP.SYNCS 0x989680 ;  /* 0x009896800000895d */ /* 0x008fea0003900000 */
[----:B------:R-:W3:Y:S02]  /*a650*/  @!P0 SYNCS.PHASECHK.TRANS64 P0, [R0+URZ+0xd0], R9 ;  /* 0x0000d009000085a7 */ /* 0x000ee400080010ff */
[----:B---3--:R-:W-:Y:S05]  /*a660*/  @!P0 BRA `(.L_x_184) ;  /* 0xfffffffc00f08947 */ /* 0x008fea000383ffff */
[----:B------:R-:W-:Y:S05]  /*a670*/  BRA `(.L_x_185) ;  /* 0xffffffa800947947 */ /* 0x000fea000383ffff */
.L_x_91:
[----:B------:R-:W-:Y:S07]  /*a680*/  MOV R0, UR21 ;  /* 0x0000001500007c02 */ /* 0x000fee0008000f00 */
.L_x_186:
[----:B--2---:R2:W3:Y:S02]  /*a690*/  SYNCS.PHASECHK.TRANS64.TRYWAIT P0, [R0+URZ+0xd8], R9 ;  /* 0x0000d809000075a7 */ /* 0x0044e400080011ff */
[----:B---3--:R-:W-:Y:S05]  /*a6a0*/  @!P0 NANOSLEEP.SYNCS 0x989680 ;  /* 0x009896800000895d */ /* 0x008fea0003900000 */
[----:B------:R-:W3:Y:S02]  /*a6b0*/  @!P0 SYNCS.PHASECHK.TRANS64 P0, [R0+URZ+0xd8], R9 ;  /* 0x0000d809000085a7 */ /* 0x000ee400080010ff */
[----:B---3--:R-:W-:Y:S05]  /*a6c0*/  @!P0 BRA `(.L_x_186) ;  /* 0xfffffffc00f08947 */ /* 0x008fea000383ffff */
[----:B------:R-:W-:Y:S05]  /*a6d0*/  BRA `(.L_x_187) ;  /* 0xffffffa800d47947 */ /* 0x000fea000383ffff */
.L_x_93:
[----:B------:R-:W-:-:S07]  /*a6e0*/  MOV R0, UR21 ;  /* 0x0000001500007c02 */ /* 0x000fce0008000f00 */
.L_x_188:
[----:B---3--:R3:W4:Y:S02]  /*a6f0*/  SYNCS.PHASECHK.TRANS64.TRYWAIT P0, [R0+URZ+0xc0], R3 ;  /* 0x0000c003000075a7 */ /* 0x00872400080011ff */
[----:B----4-:R-:W-:Y:S05]  /*a700*/  @!P0 NANOSLEEP.SYNCS 0x989680 ;  /* 0x009896800000895d */ /* 0x010fea0003900000 */
[----:B------:R-:W4:Y:S02]  /*a710*/  @!P0 SYNCS.PHASECHK.TRANS64 P0, [R0+URZ+0xc0], R3 ;  /* 0x0000c003000085a7 */ /* 0x000f2400080010ff */
[----:B----4-:R-:W-:Y:S05]  /*a720*/  @!P0 BRA `(.L_x_188) ;  /* 0xfffffffc00f08947 */ /* 0x010fea000383ffff */
[----:B------:R-:W-:Y:S05]  /*a730*/  BRA `(.L_x_189) ;  /* 0xffffffac00447947 */ /* 0x000fea000383ffff */
.L_x_94:
[----:B---3--:R-:W-:-:S07]  /*a740*/  MOV R0, UR21 ;  /* 0x0000001500007c02 */ /* 0x008fce0008000f00 */
.L_x_190:
[----:B---3--:R3:W4:Y:S02]  /*a750*/  SYNCS.PHASECHK.TRANS64.TRYWAIT P0, [R0+URZ+0xc8], R3 ;  /* 0x0000c803000075a7 */ /* 0x00872400080011ff */
[----:B----4-:R-:W-:Y:S05]  /*a760*/  @!P0 NANOSLEEP.SYNCS 0x989680 ;  /* 0x009896800000895d */ /* 0x010fea0003900000 */
[----:B------:R-:W4:Y:S02]  /*a770*/  @!P0 SYNCS.PHASECHK.TRANS64 P0, [R0+URZ+0xc8], R3 ;  /* 0x0000c803000085a7 */ /* 0x000f2400080010ff */
[----:B----4-:R-:W-:Y:S05]  /*a780*/  @!P0 BRA `(.L_x_190) ;  /* 0xfffffffc00f08947 */ /* 0x010fea000383ffff */
[----:B------:R-:W-:Y:S05]  /*a790*/  BRA `(.L_x_191) ;  /* 0xffffffac00347947 */ /* 0x000fea000383ffff */
.L_x_95:
[----:B---3--:R-:W-:-:S07]  /*a7a0*/  MOV R0, UR21 ;  /* 0x0000001500007c02 */ /* 0x008fce0008000f00 */
.L_x_192:
[----:B---3--:R3:W4:Y:S02]  /*a7b0*/  SYNCS.PHASECHK.TRANS64.TRYWAIT P0, [R0+URZ+0xd0], R3 ;  /* 0x0000d003000075a7 */ /* 0x00872400080011ff */
[----:B----4-:R-:W-:Y:S05]  /*a7c0*/  @!P0 NANOSLEEP.SYNCS 0x989680 ;  /* 0x009896800000895d */ /* 0x010fea0003900000 */
[----:B------:R-:W4:Y:S02]  /*a7d0*/  @!P0 SYNCS.PHASECHK.TRANS64 P0, [R0+URZ+0xd0], R3 ;  /* 0x0000d003000085a7 */ /* 0x000f2400080010ff */
[----:B----4-:R-:W-:Y:S05]  /*a7e0*/  @!P0 BRA `(.L_x_192) ;  /* 0xfffffffc00f08947 */ /* 0x010fea000383ffff */
[----:B------:R-:W-:Y:S05]  /*a7f0*/  BRA `(.L_x_193) ;  /* 0xffffffac00247947 */ /* 0x000fea000383ffff */
.L_x_97:
[----:B--2---:R2:W3:Y:S02]  /*a800*/  SYNCS.PHASECHK.TRANS64.TRYWAIT P0, [R3+URZ+0xf0], R0 ;  /* 0x0000f000030075a7 */ /* 0x0044e400080011ff */
[----:B---3--:R-:W-:Y:S05]  /*a810*/  @!P0 NANOSLEEP.SYNCS 0x989680 ;  /* 0x009896800000895d */ /* 0x008fea0003900000 */
[----:B------:R-:W3:Y:S02]  /*a820*/  @!P0 SYNCS.PHASECHK.TRANS64 P0, [R3+URZ+0xf0], R0 ;  /* 0x0000f000030085a7 */ /* 0x000ee400080010ff */
[----:B---3--:R-:W-:Y:S05]  /*a830*/  @!P0 BRA `(.L_x_97) ;  /* 0xfffffffc00f08947 */ /* 0x008fea000383ffff */
[----:B------:R-:W-:Y:S05]  /*a840*/  BRA `(.L_x_194) ;  /* 0xffffffac00f47947 */ /* 0x000fea000383ffff */
.L_x_108:
[----:B--2---:R2:W1:Y:S02]  /*a850*/  SYNCS.PHASECHK.TRANS64.TRYWAIT P1, [R2+URZ+0xa0], R3 ;  /* 0x0000a003020075a7 */ /* 0x00446400080211ff */
[----:B-1----:R-:W-:Y:S05]  /*a860*/  @!P1 NANOSLEEP.SYNCS 0x989680 ;  /* 0x009896800000995d */ /* 0x002fea0003900000 */
[----:B------:R-:W1:Y:S02]  /*a870*/  @!P1 SYNCS.PHASECHK.TRANS64 P1, [R2+URZ+0xa0], R3 ;  /* 0x0000a003020095a7 */ /* 0x000e6400080210ff */
[----:B-1----:R-:W-:Y:S05]  /*a880*/  @!P1 BRA `(.L_x_108) ;  /* 0xfffffffc00f09947 */ /* 0x002fea000383ffff */
[----:B------:R-:W-:Y:S05]  /*a890*/  BRA `(.L_x_107) ;  /* 0xffffffbc00587947 */ /* 0x000fea000383ffff */
.L_x_110:
[----:B--2---:R2:W3:Y:S02]  /*a8a0*/  SYNCS.PHASECHK.TRANS64.TRYWAIT P0, [R71+URZ+0x110], R4 ;  /* 0x00011004470075a7 */ /* 0x0044e400080011ff */
[----:B---3--:R-:W-:Y:S05]  /*a8b0*/  @!P0 NANOSLEEP.SYNCS 0x989680 ;  /* 0x009896800000895d */ /* 0x008fea0003900000 */
[----:B------:R-:W3:Y:S02]  /*a8c0*/  @!P0 SYNCS.PHASECHK.TRANS64 P0, [R71+URZ+0x110], R4 ;  /* 0x00011004470085a7 */ /* 0x000ee400080010ff */
[----:B---3--:R-:W-:Y:S05]  /*a8d0*/  @!P0 BRA `(.L_x_110) ;  /* 0xfffffffc00f08947 */ /* 0x008fea000383ffff */
[----:B------:R-:W-:Y:S05]  /*a8e0*/  BRA `(.L_x_109) ;  /* 0xffffffbc00a87947 */ /* 0x000fea000383ffff */
.L_x_118:
[----:B---3--:R3:W4:Y:S02]  /*a8f0*/  SYNCS.PHASECHK.TRANS64.TRYWAIT P0, [R105+URZ+0xa0], R4 ;  /* 0x0000a004690075a7 */ /* 0x00872400080011ff */
[----:B----4-:R-:W-:Y:S05]  /*a900*/  @!P0 NANOSLEEP.SYNCS 0x989680 ;  /* 0x009896800000895d */ /* 0x010fea0003900000 */
[----:B------:R-:W4:Y:S02]  /*a910*/  @!P0 SYNCS.PHASECHK.TRANS64 P0, [R105+URZ+0xa0], R4 ;  /* 0x0000a004690085a7 */ /* 0x000f2400080010ff */
[----:B----4-:R-:W-:Y:S05]  /*a920*/  @!P0 BRA `(.L_x_118) ;  /* 0xfffffffc00f08947 */ /* 0x010fea000383ffff */
[----:B------:R-:W-:Y:S05]  /*a930*/  BRA `(.L_x_117) ;  /* 0xffffffc8009c7947 */ /* 0x000fea000383ffff */
.L_x_126:
[----:B---3--:R3:W4:Y:S02]  /*a940*/  SYNCS.PHASECHK.TRANS64.TRYWAIT P0, [R105+URZ+0xa0], R4 ;  /* 0x0000a004690075a7 */ /* 0x00872400080011ff */
[----:B----4-:R-:W-:Y:S05]  /*a950*/  @!P0 NANOSLEEP.SYNCS 0x989680 ;  /* 0x009896800000895d */ /* 0x010fea0003900000 */
[----:B------:R-:W4:Y:S02]  /*a960*/  @!P0 SYNCS.PHASECHK.TRANS64 P0, [R105+URZ+0xa0], R4 ;  /* 0x0000a004690085a7 */ /* 0x000f2400080010ff */
[----:B----4-:R-:W-:Y:S05]  /*a970*/  @!P0 BRA `(.L_x_126) ;  /* 0xfffffffc00f08947 */ /* 0x010fea000383ffff */
[----:B------:R-:W-:Y:S05]  /*a980*/  BRA `(.L_x_125) ;  /* 0xffffffd400dc7947 */ /* 0x000fea000383ffff */
.L_x_134:
[----:B---3--:R3:W4:Y:S02]  /*a990*/  SYNCS.PHASECHK.TRANS64.TRYWAIT P0, [R103+URZ+0xa0], R4 ;  /* 0x0000a004670075a7 */ /* 0x00872400080011ff */
[----:B----4-:R-:W-:Y:S05]  /*a9a0*/  @!P0 NANOSLEEP.SYNCS 0x989680 ;  /* 0x009896800000895d */ /* 0x010fea0003900000 */
[----:B------:R-:W4:Y:S02]  /*a9b0*/  @!P0 SYNCS.PHASECHK.TRANS64 P0, [R103+URZ+0xa0], R4 ;  /* 0x0000a004670085a7 */ /* 0x000f2400080010ff */
[----:B----4-:R-:W-:Y:S05]  /*a9c0*/  @!P0 BRA `(.L_x_134) ;  /* 0xfffffffc00f08947 */ /* 0x010fea000383ffff */
[----:B------:R-:W-:Y:S05]  /*a9d0*/  BRA `(.L_x_133) ;  /* 0xffffffe400287947 */ /* 0x000fea000383ffff */
        .weak           $__internal_0_$__cuda_sm10x_tcgen05_guardrail_trap_col_being_dealloced_not_returned_by_alloc
        .type           $__internal_0_$__cuda_sm10x_tcgen05_guardrail_trap_col_being_dealloced_not_returned_by_alloc,@function
        .size           $__internal_0_$__cuda_sm10x_tcgen05_guardrail_trap_col_being_dealloced_not_returned_by_alloc,($__internal_1_$__cuda_sm10x_tcgen05_guardrail_trap_phase_invalid_during_alloc - $__internal_0_$__cuda_sm10x_tcgen05_guardrail_trap_col_being_dealloced_not_returned_by_alloc)
$__internal_0_$__cuda_sm10x_tcgen05_guardrail_trap_col_being_dealloced_not_returned_by_alloc:
[----:B------:R-:W-:Y:S05]  /*a9e0*/  BPT.TRAP 0x1 ;  /* 0x000000040000795c */ /* 0x000fea0000300000 */
[----:B------:R-:W-:-:S04]  /*a9f0*/  HFMA2 R3, -RZ, RZ, 0, 0 ;  /* 0x00000000ff037431 */ /* 0x000fc800000001ff */
[----:B------:R-:W-:Y:S05]  /*aa00*/  RET.REL.NODEC R2 `(_ZN7cutlass13device_kernelINS_4gemm6kernel13GemmUniversalIN4cute5tupleIJiiiiEEENS1_10collective13CollectiveMmaINS1_35MainloopSm100TmaUmmaWarpSpecializedILi10ELi2ELi4ENS5_IJNS4_1CILi2EEENSA_ILi4EEENSA_ILi1EEEEEEEENS5_IJNSA_ILi64EEENSA_ILi256EEESG_EEENS_12float_e5m2_tENS5_IJlSD_lEEESJ_SK_NS4_8TiledMMAINS4_8MMA_AtomIJNS4_10MMA_TraitsINS4_19SM100_MMA_F8F6F4_SSEJSJ_SJ_fSG_SH_NS4_17integral_constantINS4_4UMMA5MajorELSR_0EEESS_NSP_INSQ_7ScaleInELST_0EEESU_EEEEEENS4_6LayoutINS5_IJSD_SD_SD_EEENS5_IJNSA_ILi0EEESZ_SZ_EEEEENS5_IJNS4_10UnderscoreES12_S12_EEEEENS4_23SM90_TMA_LOAD_MULTICASTENS4_14ComposedLayoutINS4_7SwizzleILi2ELi4ELi3EEENS4_18smem_ptr_flag_bitsILi8EEENSX_INS5_IJNSA_ILi8EEESG_EEENS5_IJSG_SD_EEEEEEEvNS4_8identityES15_S1F_vS1G_EENS_8epilogue10collective18CollectiveEpilogueINS1I_23Sm100TmaWarpSpecializedILi4ELi2ELi32ELb0ELb0EEEJSI_NS5_IJNSX_ISG_SD_EES1N_EEESJ_SK_SJ_SK_NS1I_6fusion15FusionCallbacksIS1M_NS1P_17LinearCombinationISJ_fSJ_fLNS_15FloatRoundStyleE2EEESI_S1O_JEEENS4_5SM1004TMEM4LOAD26SM100_TMEM_LOAD_16dp32b32xENS4_13SM90_TMA_LOADES1F_NS4_39AutoVectorizingCopyWithAssumedAlignmentILi128EEENS4_14SM90_TMA_STOREES1F_S21_S21_EEEvvEEEEvNT_6ParamsE) ;  /* 0xffffff54027c7950 */ /* 0x000fea0003c3ffff */
        .weak           $__internal_1_$__cuda_sm10x_tcgen05_guardrail_trap_phase_invalid_during_alloc
        .type           $__internal_1_$__cuda_sm10x_tcgen05_guardrail_trap_phase_invalid_during_alloc,@function
        .size           $__internal_1_$__cuda_sm10x_tcgen05_guardrail_trap_phase_invalid_during_alloc,($__internal_2_$__cuda_sm10x_tcgen05_guardrail_trap_unallocated_columns_being_dealloced - $__internal_1_$__cuda_sm10x_tcgen05_guardrail_trap_phase_invalid_during_alloc)
$__internal_1_$__cuda_sm10x_tcgen05_guardrail_trap_phase_invalid_during_alloc:
[----:B------:R-:W-:Y:S05]  /*aa10*/  BPT.TRAP 0x1 ;  /* 0x000000040000795c */ /* 0x000fea0000300000 */
[----:B------:R-:W-:-:S04]  /*aa20*/  MOV R5, 0x0 ;  /* 0x0000000000057802 */ /* 0x000fc80000000f00 */
[----:B------:R-:W-:Y:S05]  /*aa30*/  RET.REL.NODEC R4 `(_ZN7cutlass13device_kernelINS_4gemm6kernel13GemmUniversalIN4cute5tupleIJiiiiEEENS1_10collective13CollectiveMmaINS1_35MainloopSm100TmaUmmaWarpSpecializedILi10ELi2ELi4ENS5_IJNS4_1CILi2EEENSA_ILi4EEENSA_ILi1EEEEEEEENS5_IJNSA_ILi64EEENSA_ILi256EEESG_EEENS_12float_e5m2_tENS5_IJlSD_lEEESJ_SK_NS4_8TiledMMAINS4_8MMA_AtomIJNS4_10MMA_TraitsINS4_19SM100_MMA_F8F6F4_SSEJSJ_SJ_fSG_SH_NS4_17integral_constantINS4_4UMMA5MajorELSR_0EEESS_NSP_INSQ_7ScaleInELST_0EEESU_EEEEEENS4_6LayoutINS5_IJSD_SD_SD_EEENS5_IJNSA_ILi0EEESZ_SZ_EEEEENS5_IJNS4_10UnderscoreES12_S12_EEEEENS4_23SM90_TMA_LOAD_MULTICASTENS4_14ComposedLayoutINS4_7SwizzleILi2ELi4ELi3EEENS4_18smem_ptr_flag_bitsILi8EEENSX_INS5_IJNSA_ILi8EEESG_EEENS5_IJSG_SD_EEEEEEEvNS4_8identityES15_S1F_vS1G_EENS_8epilogue10collective18CollectiveEpilogueINS1I_23Sm100TmaWarpSpecializedILi4ELi2ELi32ELb0ELb0EEEJSI_NS5_IJNSX_ISG_SD_EES1N_EEESJ_SK_SJ_SK_NS1I_6fusion15FusionCallbacksIS1M_NS1P_17LinearCombinationISJ_fSJ_fLNS_15FloatRoundStyleE2EEESI_S1O_JEEENS4_5SM1004TMEM4LOAD26SM100_TMEM_LOAD_16dp32b32xENS4_13SM90_TMA_LOADES1F_NS4_39AutoVectorizingCopyWithAssumedAlignmentILi128EEENS4_14SM90_TMA_STOREES1F_S21_S21_EEEvvEEEEvNT_6ParamsE) ;  /* 0xffffff5404707950 */ /* 0x000fea0003c3ffff */
        .weak           $__internal_2_$__cuda_sm10x_tcgen05_guardrail_trap_unallocated_columns_being_dealloced
        .type           $__internal_2_$__cuda_sm10x_tcgen05_guardrail_trap_unallocated_columns_being_dealloced,@function
        .size           $__internal_2_$__cuda_sm10x_tcgen05_guardrail_trap_unallocated_columns_being_dealloced,(.L_x_196 - $__internal_2_$__cuda_sm10x_tcgen05_guardrail_trap_unallocated_columns_being_dealloced)
$__internal_2_$__cuda_sm10x_tcgen05_guardrail_trap_unallocated_columns_being_dealloced:
[----:B------:R-:W-:Y:S05]  /*aa40*/  BPT.TRAP 0x1 ;  /* 0x000000040000795c */ /* 0x000fea0000300000 */
[----:B------:R-:W-:-:S04]  /*aa50*/  HFMA2 R3, -RZ, RZ, 0, 0 ;  /* 0x00000000ff037431 */ /* 0x000fc800000001ff */
[----:B------:R-:W-:Y:S05]  /*aa60*/  RET.REL.NODEC R2 `(_ZN7cutlass13device_kernelINS_4gemm6kernel13GemmUniversalIN4cute5tupleIJiiiiEEENS1_10collective13CollectiveMmaINS1_35MainloopSm100TmaUmmaWarpSpecializedILi10ELi2ELi4ENS5_IJNS4_1CILi2EEENSA_ILi4EEENSA_ILi1EEEEEEEENS5_IJNSA_ILi64EEENSA_ILi256EEESG_EEENS_12float_e5m2_tENS5_IJlSD_lEEESJ_SK_NS4_8TiledMMAINS4_8MMA_AtomIJNS4_10MMA_TraitsINS4_19SM100_MMA_F8F6F4_SSEJSJ_SJ_fSG_SH_NS4_17integral_constantINS4_4UMMA5MajorELSR_0EEESS_NSP_INSQ_7ScaleInELST_0EEESU_EEEEEENS4_6LayoutINS5_IJSD_SD_SD_EEENS5_IJNSA_ILi0EEESZ_SZ_EEEEENS5_IJNS4_10UnderscoreES12_S12_EEEEENS4_23SM90_TMA_LOAD_MULTICASTENS4_14ComposedLayoutINS4_7SwizzleILi2ELi4ELi3EEENS4_18smem_ptr_flag_bitsILi8EEENSX_INS5_IJNSA_ILi8EEESG_EEENS5_IJSG_SD_EEEEEEEvNS4_8identityES15_S1F_vS1G_EENS_8epilogue10collective18CollectiveEpilogueINS1I_23Sm100TmaWarpSpecializedILi4ELi2ELi32ELb0ELb0EEEJSI_NS5_IJNSX_ISG_SD_EES1N_EEESJ_SK_SJ_SK_NS1I_6fusion15FusionCallbacksIS1M_NS1P_17LinearCombinationISJ_fSJ_fLNS_15FloatRoundStyleE2EEESI_S1O_JEEENS4_5SM1004TMEM4LOAD26SM100_TMEM_LOAD_16dp32b32xENS4_13SM90_TMA_LOADES1F_NS4_39AutoVectorizingCopyWithAssumedAlignmentILi128EEENS4_14SM90_TMA_STOREES1F_S21_S21_EEEvvEEEEvNT_6ParamsE) ;  /* 0xffffff5402647950 */ /* 0x000fea0003c3ffff */
.L_x_195:
[----:B------:R-:W-:-:S00]  /*aa70*/  BRA `(.L_x_195) ;  /* 0xfffffffc00fc7947 */ /* 0x000fc0000383ffff */
[----:B------:R-:W-:-:S00]  /*aa80*/  NOP ;  /* 0x0000000000007918 */ /* 0x000fc00000000000 */
[----:B------:R-:W-:-:S00]  /*aa90*/  NOP ;  /* 0x0000000000007918 */ /* 0x000fc00000000000 */
[----:B------:R-:W-:-:S00]  /*aaa0*/  NOP ;  /* 0x0000000000007918 */ /* 0x000fc00000000000 */
[----:B------:R-:W-:-:S00]  /*aab0*/  NOP ;  /* 0x0000000000007918 */ /* 0x000fc00000000000 */
[----:B------:R-:W-:-:S00]  /*aac0*/  NOP ;  /* 0x0000000000007918 */ /* 0x000fc00000000000 */
[----:B------:R-:W-:-:S00]  /*aad0*/  NOP ;  /* 0x0000000000007918 */ /* 0x000fc00000000000 */
[----:B------:R-:W-:-:S00]  /*aae0*/  NOP ;  /* 0x0000000000007918 */ /* 0x000fc00000000000 */
[----:B------:R-:W-:-:S00]  /*aaf0*/  NOP ;  /* 0x0000000000007918 */ /* 0x000fc00000000000 */
.L_x_196:


//--------------------- .nv.global.init           --------------------------
	.section	.nv.global.init,"aw",@progbits
.nv.global.init:
	.type		$str$27,@object
	.size		$str$27,($str$28 - $str$27)
$str$27:
        /*0000*/ 	.byte	0x28, 0x61, 0x64, 0x64, 0x72, 0x65, 0x73, 0x73, 0x20, 0x26, 0x20, 0x6d, 0x61, 0x73, 0x6b, 0x29
        /*0010*/ 	.byte	0x20, 0x3d, 0x3d, 0x20, 0x30, 0x00
	.type		$str$28,@object
	.size		$str$28,($str$26 - $str$28)
$str$28:
        /*0016*/ 	.byte	0x2f, 0x74, 0x6d, 0x70, 0x2f, 0x63, 0x75, 0x74, 0x6c, 0x61, 0x73, 0x73, 0x5f, 0x73, 0x77, 0x65
        /*0026*/ 	.byte	0x65, 0x70, 0x5f, 0x73, 0x72, 0x63, 0x2f, 0x69, 0x6e, 0x63, 0x6c, 0x75, 0x64, 0x65, 0x2f, 0x63
        /*0036*/ 	.byte	0x75, 0x74, 0x65, 0x2f, 0x70, 0x6f, 0x69, 0x6e, 0x74, 0x65, 0x72, 0x5f, 0x66, 0x6c, 0x61, 0x67
        /*0046*/ 	.byte	0x67, 0x65, 0x64, 0x2e, 0x68, 0x70, 0x70, 0x00
	.type		$str$26,@object
	.size		$str$26,($str$25 - $str$26)
$str$26:
        /*004e*/ 	.byte	0x2f, 0x74, 0x6d, 0x70, 0x2f, 0x63, 0x75, 0x74, 0x6c, 0x61, 0x73, 0x73, 0x5f, 0x73, 0x77, 0x65
        /*005e*/ 	.byte	0x65, 0x70, 0x5f, 0x73, 0x72, 0x63, 0x2f, 0x69, 0x6e, 0x63, 0x6c, 0x75, 0x64, 0x65, 0x2f, 0x63
        /*006e*/ 	.byte	0x75, 0x74, 0x65, 0x2f, 0x61, 0x74, 0x6f, 0x6d, 0x2f, 0x63, 0x6f, 0x70, 0x79, 0x5f, 0x74, 0x72
        /*007e*/ 	.byte	0x61, 0x69, 0x74, 0x73, 0x5f, 0x73, 0x6d, 0x31, 0x30, 0x30, 0x2e, 0x68, 0x70, 0x70, 0x00
	.type		$str$25,@object
	.size		$str$25,(__unnamed_1 - $str$25)
$str$25:
        /*008d*/ 	.byte	0x28, 0x28, 0x75, 0x69, 0x6e, 0x74, 0x33, 0x32, 0x5f, 0x74, 0x28, 0x74, 0x68, 0x72, 0x65, 0x61
        /*009d*/ 	.byte	0x64, 0x49, 0x64, 0x78, 0x2e, 0x78, 0x29, 0x20, 0x2f, 0x20, 0x33, 0x32, 0x29, 0x20, 0x25, 0x20
        /*00ad*/ 	.byte	0x34, 0x29, 0x20, 0x3d, 0x3d, 0x20, 0x28, 0x28, 0x28, 0x74, 0x6d, 0x65, 0x6d, 0x5f, 0x61, 0x64
        /*00bd*/ 	.byte	0x64, 0x72, 0x20, 0x3e, 0x3e, 0x20, 0x31, 0x36, 0x29, 0x20, 0x2f, 0x20, 0x33, 0x32, 0x29, 0x20
        /*00cd*/ 	.byte	0x25, 0x20, 0x34, 0x29, 0x00
	.type		__unnamed_1,@object
	.size		__unnamed_1,(__unnamed_2 - __unnamed_1)
__unnamed_1:
        /*00d2*/ 	.byte	0x61, 0x75, 0x74, 0x6f, 0x20, 0x63, 0x75, 0x74, 0x65, 0x3a, 0x3a, 0x61, 0x73, 0x5f, 0x70, 0x6f
        /* <DEDUP_REMOVED lines=24> */
        /*0262*/ 	.byte	0x3c, 0x34, 0x30, 0x39, 0x36, 0x3e, 0x3e, 0x3e, 0x3e, 0x5d, 0x00
	.type		__unnamed_2,@object
	.size		__unnamed_2,(__unnamed_3 - __unnamed_2)
__unnamed_2:
        /* <DEDUP_REMOVED lines=26> */
	.type		__unnamed_3,@object
	.size		__unnamed_3,(.L_3 - __unnamed_3)
__unnamed_3:
        /* <DEDUP_REMOVED lines=40> */
        /*0688*/ 	.byte	0x74, 0x65, 0x3a, 0x3a, 0x43, 0x3c, 0x30, 0x3e, 0x3e, 0x3e, 0x3e, 0x5d, 0x00
.L_3:


//--------------------- .nv.shared._ZN7cutlass13device_kernelINS_4gemm6kernel13GemmUniversalIN4cute5tupleIJiiiiEEENS1_10collective13CollectiveMmaINS1_35MainloopSm100TmaUmmaWarpSpecializedILi10ELi2ELi4ENS5_IJNS4_1CILi2EEENSA_ILi4EEENSA_ILi1EEEEEEEENS5_IJNSA_ILi64EEENSA_ILi256EEESG_EEENS_12float_e5m2_tENS5_IJlSD_lEEESJ_SK_NS4_8TiledMMAINS4_8MMA_AtomIJNS4_10MMA_TraitsINS4_19SM100_MMA_F8F6F4_SSEJSJ_SJ_fSG_SH_NS4_17integral_constantINS4_4UMMA5MajorELSR_0EEESS_NSP_INSQ_7ScaleInELST_0EEESU_EEEEEENS4_6LayoutINS5_IJSD_SD_SD_EEENS5_IJNSA_ILi0EEESZ_SZ_EEEEENS5_IJNS4_10UnderscoreES12_S12_EEEEENS4_23SM90_TMA_LOAD_MULTICASTENS4_14ComposedLayoutINS4_7SwizzleILi2ELi4ELi3EEENS4_18smem_ptr_flag_bitsILi8EEENSX_INS5_IJNSA_ILi8EEESG_EEENS5_IJSG_SD_EEEEEEEvNS4_8identityES15_S1F_vS1G_EENS_8epilogue10collective18CollectiveEpilogueINS1I_23Sm100TmaWarpSpecializedILi4ELi2ELi32ELb0ELb0EEEJSI_NS5_IJNSX_ISG_SD_EES1N_EEESJ_SK_SJ_SK_NS1I_6fusion15FusionCallbacksIS1M_NS1P_17LinearCombinationISJ_fSJ_fLNS_15FloatRoundStyleE2EEESI_S1O_JEEENS4_5SM1004TMEM4LOAD26SM100_TMEM_LOAD_16dp32b32xENS4_13SM90_TMA_LOADES1F_NS4_39AutoVectorizingCopyWithAssumedAlignmentILi128EEENS4_14SM90_TMA_STOREES1F_S21_S21_EEEvvEEEEvNT_6ParamsE --------------------------
	.section	.nv.shared._ZN7cutlass13device_kernelINS_4gemm6kernel13GemmUniversalIN4cute5tupleIJiiiiEEENS1_10collective13CollectiveMmaINS1_35MainloopSm100TmaUmmaWarpSpecializedILi10ELi2ELi4ENS5_IJNS4_1CILi2EEENSA_ILi4EEENSA_ILi1EEEEEEEENS5_IJNSA_ILi64EEENSA_ILi256EEESG_EEENS_12float_e5m2_tENS5_IJlSD_lEEESJ_SK_NS4_8TiledMMAINS4_8MMA_AtomIJNS4_10MMA_TraitsINS4_19SM100_MMA_F8F6F4_SSEJSJ_SJ_fSG_SH_NS4_17integral_constantINS4_4UMMA5MajorELSR_0EEESS_NSP_INSQ_7ScaleInELST_0EEESU_EEEEEENS4_6LayoutINS5_IJSD_SD_SD_EEENS5_IJNSA_ILi0EEESZ_SZ_EEEEENS5_IJNS4_10UnderscoreES12_S12_EEEEENS4_23SM90_TMA_LOAD_MULTICASTENS4_14ComposedLayoutINS4_7SwizzleILi2ELi4ELi3EEENS4_18smem_ptr_flag_bitsILi8EEENSX_INS5_IJNSA_ILi8EEESG_EEENS5_IJSG_SD_EEEEEEEvNS4_8identityES15_S1F_vS1G_EENS_8epilogue10collective18CollectiveEpilogueINS1I_23Sm100TmaWarpSpecializedILi4ELi2ELi32ELb0ELb0EEEJSI_NS5_IJNSX_ISG_SD_EES1N_EEESJ_SK_SJ_SK_NS1I_6fusion15FusionCallbacksIS1M_NS1P_17LinearCombinationISJ_fSJ_fLNS_15FloatRoundStyleE2EEESI_S1O_JEEENS4_5SM1004TMEM4LOAD26SM100_TMEM_LOAD_16dp32b32xENS4_13SM90_TMA_LOADES1F_NS4_39AutoVectorizingCopyWithAssumedAlignmentILi128EEENS4_14SM90_TMA_STOREES1F_S21_S21_EEEvvEEEEvNT_6ParamsE,"aw",@nobits
	.sectionflags	@""
	.align	16
	.zero		1024


//--------------------- .nv.shared.reserved.0     --------------------------
	.section	.nv.shared.reserved.0,"aw",@nobits
	.weak		__nv_reservedSMEM_offset_0_alias
	.size		__nv_reservedSMEM_offset_0_alias, 0, 64
	.other		__nv_reservedSMEM_offset_0_alias,@"STO_CUDA_RESERVED_SHARED STV_DEFAULT"
__nv_reservedSMEM_offset_0_alias:
	.zero		0
.nv.shared.reserved.0:
	.zero		64
	.weak		__nv_reservedSMEM_tcgen05_partition
	.type		__nv_reservedSMEM_tcgen05_partition,@object
	.size		__nv_reservedSMEM_tcgen05_partition,(.L_0 - __nv_reservedSMEM_tcgen05_partition)
__nv_reservedSMEM_tcgen05_partition:
	.zero		32
.L_0:


//--------------------- .nv.global                --------------------------
	.section	.nv.global,"aw",@nobits
.nv.global:
	.type		_ZN40_INTERNAL_385ed6ad_4_k_cu_00b0a8c6_338894cute1_E,@object
	.size		_ZN40_INTERNAL_385ed6ad_4_k_cu_00b0a8c6_338894cute1_E,(_ZN40_INTERNAL_385ed6ad_4_k_cu_00b0a8c6_338894cuda3std3__45__cpo6cbeginE - _ZN40_INTERNAL_385ed6ad_4_k_cu_00b0a8c6_338894cute1_E)
_ZN40_INTERNAL_385ed6ad_4_k_cu_00b0a8c6_338894cute1_E:
	.zero		1
	.type		_ZN40_INTERNAL_385ed6ad_4_k_cu_00b0a8c6_338894cuda3std3__45__cpo6cbeginE,@object
	.size		_ZN40_INTERNAL_385ed6ad_4_k_cu_00b0a8c6_338894cuda3std3__45__cpo6cbeginE,(_ZN40_INTERNAL_385ed6ad_4_k_cu_00b0a8c6_338894cuda3std3__48in_placeE - _ZN40_INTERNAL_385ed6ad_4_k_cu_00b0a8c6_338894cuda3std3__45__cpo6cbeginE)
_ZN40_INTERNAL_385ed6ad_4_k_cu_00b0a8c6_338894cuda3std3__45__cpo6cbeginE:
	.zero		1
	.type		_ZN40_INTERNAL_385ed6ad_4_k_cu_00b0a8c6_338894cuda3std3__48in_placeE,@object
	.size		_ZN40_INTERNAL_385ed6ad_4_k_cu_00b0a8c6_338894cuda3std3__48in_placeE,(_ZN40_INTERNAL_385ed6ad_4_k_cu_00b0a8c6_338894cuda3std6ranges3__45__cpo9iter_moveE - _ZN40_INTERNAL_385ed6ad_4_k_cu_00b0a8c6_338894cuda3std3__48in_placeE)
_ZN40_INTERNAL_385ed6ad_4_k_cu_00b0a8c6_338894cuda3std3__48in_placeE:
	.zero		1
	.type		_ZN40_INTERNAL_385ed6ad_4_k_cu_00b0a8c6_338894cuda3std6ranges3__45__cpo9iter_moveE,@object
	.size		_ZN40_INTERNAL_385ed6ad_4_k_cu_00b0a8c6_338894cuda3std6ranges3__45__cpo9iter_moveE,(_ZN40_INTERNAL_385ed6ad_4_k_cu_00b0a8c6_338894cuda3std3__45__cpo5beginE - _ZN40_INTERNAL_385ed6ad_4_k_cu_00b0a8c6_338894cuda3std6ranges3__45__cpo9iter_moveE)
_ZN40_INTERNAL_385ed6ad_4_k_cu_00b0a8c6_338894cuda3std6ranges3__45__cpo9iter_moveE:
	.zero		1
	.type		_ZN40_INTERNAL_385ed6ad_4_k_cu_00b0a8c6_338894cuda3std3__45__cpo5beginE,@object
	.size		_ZN40_INTERNAL_385ed6ad_4_k_cu_00b0a8c6_338894cuda3std3__45__cpo5beginE,(_ZN40_INTERNAL_385ed6ad_4_k_cu_00b0a8c6_338894cuda3std3__442_GLOBAL__N__385ed6ad_4_k_cu_00b0a8c6_338896ignoreE - _ZN40_INTERNAL_385ed6ad_4_k_cu_00b0a8c6_338894cuda3std3__45__cpo5beginE)
_ZN40_INTERNAL_385ed6ad_4_k_cu_00b0a8c6_338894cuda3std3__45__cpo5beginE:
	.zero		1
	.type		_ZN40_INTERNAL_385ed6ad_4_k_cu_00b0a8c6_338894cuda3std3__442_GLOBAL__N__385ed6ad_4_k_cu_00b0a8c6_338896ignoreE,@object
	.size		_ZN40_INTERNAL_385ed6ad_4_k_cu_00b0a8c6_338894cuda3std3__442_GLOBAL__N__385ed6ad_4_k_cu_00b0a8c6_338896ignoreE,(_ZN40_INTERNAL_385ed6ad_4_k_cu_00b0a8c6_338894cute7productE - _ZN40_INTERNAL_385ed6ad_4_k_cu_00b0a8c6_338894cuda3std3__442_GLOBAL__N__385ed6ad_4_k_cu_00b0a8c6_338896ignoreE)
_ZN40_INTERNAL_385ed6ad_4_k_cu_00b0a8c6_338894cuda3std3__442_GLOBAL__N__385ed6ad_4_k_cu_00b0a8c6_338896ignoreE:
	.zero		1
	.type		_ZN40_INTERNAL_385ed6ad_4_k_cu_00b0a8c6_338894cute7productE,@object
	.size		_ZN40_INTERNAL_385ed6ad_4_k_cu_00b0a8c6_338894cute7productE,(_ZN40_INTERNAL_385ed6ad_4_k_cu_00b0a8c6_338894cuda3std3__45__cpo3endE - _ZN40_INTERNAL_385ed6ad_4_k_cu_00b0a8c6_338894cute7productE)
_ZN40_INTERNAL_385ed6ad_4_k_cu_00b0a8c6_338894cute7productE:
	.zero		1
	.type		_ZN40_INTERNAL_385ed6ad_4_k_cu_00b0a8c6_338894cuda3std3__45__cpo3endE,@object
	.size		_ZN40_INTERNAL_385ed6ad_4_k_cu_00b0a8c6_338894cuda3std3__45__cpo3endE,(_ZN40_INTERNAL_385ed6ad_4_k_cu_00b0a8c6_338894cuda3std3__419piecewise_constructE - _ZN40_INTERNAL_385ed6ad_4_k_cu_00b0a8c6_338894cuda3std3__45__cpo3endE)
_ZN40_INTERNAL_385ed6ad_4_k_cu_00b0a8c6_338894cuda3std3__45__cpo3endE:
	.zero		1
	.type		_ZN40_INTERNAL_385ed6ad_4_k_cu_00b0a8c6_338894cuda3std3__419piecewise_constructE,@object
	.size		_ZN40_INTERNAL_385ed6ad_4_k_cu_00b0a8c6_338894cuda3std3__419piecewise_constructE,(_ZN40_INTERNAL_385ed6ad_4_k_cu_00b0a8c6_338894cuda3std3__45__cpo4cendE - _ZN40_INTERNAL_385ed6ad_4_k_cu_00b0a8c6_338894cuda3std3__419piecewise_constructE)
_ZN40_INTERNAL_385ed6ad_4_k_cu_00b0a8c6_338894cuda3std3__419piecewise_constructE:
	.zero		1
	.type		_ZN40_INTERNAL_385ed6ad_4_k_cu_00b0a8c6_338894cuda3std3__45__cpo4cendE,@object
	.size		_ZN40_INTERNAL_385ed6ad_4_k_cu_00b0a8c6_338894cuda3std3__45__cpo4cendE,(_ZN40_INTERNAL_385ed6ad_4_k_cu_00b0a8c6_338894cuda3std6ranges3__45__cpo4swapE - _ZN40_INTERNAL_385ed6ad_4_k_cu_00b0a8c6_338894cuda3std3__45__cpo4cendE)
_ZN40_INTERNAL_385ed6ad_4_k_cu_00b0a8c6_338894cuda3std3__45__cpo4cendE:
	.zero		1
	.type		_ZN40_INTERNAL_385ed6ad_4_k_cu_00b0a8c6_338894cuda3std6ranges3__45__cpo4swapE,@object
	.size		_ZN40_INTERNAL_385ed6ad_4_k_cu_00b0a8c6_338894cuda3std6ranges3__45__cpo4swapE,(.L_11 - _ZN40_INTERNAL_385ed6ad_4_k_cu_00b0a8c6_338894cuda3std6ranges3__45__cpo4swapE)
_ZN40_INTERNAL_385ed6ad_4_k_cu_00b0a8c6_338894cuda3std6ranges3__45__cpo4swapE:
	.zero		1
.L_11:


//--------------------- .nv.constant0._ZN7cutlass13device_kernelINS_4gemm6kernel13GemmUniversalIN4cute5tupleIJiiiiEEENS1_10collective13CollectiveMmaINS1_35MainloopSm100TmaUmmaWarpSpecializedILi10ELi2ELi4ENS5_IJNS4_1CILi2EEENSA_ILi4EEENSA_ILi1EEEEEEEENS5_IJNSA_ILi64EEENSA_ILi256EEESG_EEENS_12float_e5m2_tENS5_IJlSD_lEEESJ_SK_NS4_8TiledMMAINS4_8MMA_AtomIJNS4_10MMA_TraitsINS4_19SM100_MMA_F8F6F4_SSEJSJ_SJ_fSG_SH_NS4_17integral_constantINS4_4UMMA5MajorELSR_0EEESS_NSP_INSQ_7ScaleInELST_0EEESU_EEEEEENS4_6LayoutINS5_IJSD_SD_SD_EEENS5_IJNSA_ILi0EEESZ_SZ_EEEEENS5_IJNS4_10UnderscoreES12_S12_EEEEENS4_23SM90_TMA_LOAD_MULTICASTENS4_14ComposedLayoutINS4_7SwizzleILi2ELi4ELi3EEENS4_18smem_ptr_flag_bitsILi8EEENSX_INS5_IJNSA_ILi8EEESG_EEENS5_IJSG_SD_EEEEEEEvNS4_8identityES15_S1F_vS1G_EENS_8epilogue10collective18CollectiveEpilogueINS1I_23Sm100TmaWarpSpecializedILi4ELi2ELi32ELb0ELb0EEEJSI_NS5_IJNSX_ISG_SD_EES1N_EEESJ_SK_SJ_SK_NS1I_6fusion15FusionCallbacksIS1M_NS1P_17LinearCombinationISJ_fSJ_fLNS_15FloatRoundStyleE2EEESI_S1O_JEEENS4_5SM1004TMEM4LOAD26SM100_TMEM_LOAD_16dp32b32xENS4_13SM90_TMA_LOADES1F_NS4_39AutoVectorizingCopyWithAssumedAlignmentILi128EEENS4_14SM90_TMA_STOREES1F_S21_S21_EEEvvEEEEvNT_6ParamsE --------------------------
	.section	.nv.constant0._ZN7cutlass13device_kernelINS_4gemm6kernel13GemmUniversalIN4cute5tupleIJiiiiEEENS1_10collective13CollectiveMmaINS1_35MainloopSm100TmaUmmaWarpSpecializedILi10ELi2ELi4ENS5_IJNS4_1CILi2EEENSA_ILi4EEENSA_ILi1EEEEEEEENS5_IJNSA_ILi64EEENSA_ILi256EEESG_EEENS_12float_e5m2_tENS5_IJlSD_lEEESJ_SK_NS4_8TiledMMAINS4_8MMA_AtomIJNS4_10MMA_TraitsINS4_19SM100_MMA_F8F6F4_SSEJSJ_SJ_fSG_SH_NS4_17integral_constantINS4_4UMMA5MajorELSR_0EEESS_NSP_INSQ_7ScaleInELST_0EEESU_EEEEEENS4_6LayoutINS5_IJSD_SD_SD_EEENS5_IJNSA_ILi0EEESZ_SZ_EEEEENS5_IJNS4_10UnderscoreES12_S12_EEEEENS4_23SM90_TMA_LOAD_MULTICASTENS4_14ComposedLayoutINS4_7SwizzleILi2ELi4ELi3EEENS4_18smem_ptr_flag_bitsILi8EEENSX_INS5_IJNSA_ILi8EEESG_EEENS5_IJSG_SD_EEEEEEEvNS4_8identityES15_S1F_vS1G_EENS_8epilogue10collective18CollectiveEpilogueINS1I_23Sm100TmaWarpSpecializedILi4ELi2ELi32ELb0ELb0EEEJSI_NS5_IJNSX_ISG_SD_EES1N_EEESJ_SK_SJ_SK_NS1I_6fusion15FusionCallbacksIS1M_NS1P_17LinearCombinationISJ_fSJ_fLNS_15FloatRoundStyleE2EEESI_S1O_JEEENS4_5SM1004TMEM4LOAD26SM100_TMEM_LOAD_16dp32b32xENS4_13SM90_TMA_LOADES1F_NS4_39AutoVectorizingCopyWithAssumedAlignmentILi128EEENS4_14SM90_TMA_STOREES1F_S21_S21_EEEvvEEEEvNT_6ParamsE,"a",@progbits
	.sectionflags	@""
	.align	4
.nv.constant0._ZN7cutlass13device_kernelINS_4gemm6kernel13GemmUniversalIN4cute5tupleIJiiiiEEENS1_10collective13CollectiveMmaINS1_35MainloopSm100TmaUmmaWarpSpecializedILi10ELi2ELi4ENS5_IJNS4_1CILi2EEENSA_ILi4EEENSA_ILi1EEEEEEEENS5_IJNSA_ILi64EEENSA_ILi256EEESG_EEENS_12float_e5m2_tENS5_IJlSD_lEEESJ_SK_NS4_8TiledMMAINS4_8MMA_AtomIJNS4_10MMA_TraitsINS4_19SM100_MMA_F8F6F4_SSEJSJ_SJ_fSG_SH_NS4_17integral_constantINS4_4UMMA5MajorELSR_0EEESS_NSP_INSQ_7ScaleInELST_0EEESU_EEEEEENS4_6LayoutINS5_IJSD_SD_SD_EEENS5_IJNSA_ILi0EEESZ_SZ_EEEEENS5_IJNS4_10UnderscoreES12_S12_EEEEENS4_23SM90_TMA_LOAD_MULTICASTENS4_14ComposedLayoutINS4_7SwizzleILi2ELi4ELi3EEENS4_18smem_ptr_flag_bitsILi8EEENSX_INS5_IJNSA_ILi8EEESG_EEENS5_IJSG_SD_EEEEEEEvNS4_8identityES15_S1F_vS1G_EENS_8epilogue10collective18CollectiveEpilogueINS1I_23Sm100TmaWarpSpecializedILi4ELi2ELi32ELb0ELb0EEEJSI_NS5_IJNSX_ISG_SD_EES1N_EEESJ_SK_SJ_SK_NS1I_6fusion15FusionCallbacksIS1M_NS1P_17LinearCombinationISJ_fSJ_fLNS_15FloatRoundStyleE2EEESI_S1O_JEEENS4_5SM1004TMEM4LOAD26SM100_TMEM_LOAD_16dp32b32xENS4_13SM90_TMA_LOADES1F_NS4_39AutoVectorizingCopyWithAssumedAlignmentILi128EEENS4_14SM90_TMA_STOREES1F_S21_S21_EEEvvEEEEvNT_6ParamsE:
	.zero		2944


//--------------------- SYMBOLS --------------------------

	.type		.nv.reservedSmem.offset0,@object
	.size		.nv.reservedSmem.offset0,0x4
	.type		.nv.reservedSmem.cap,@object
	.size		.nv.reservedSmem.cap,0x4
	.type		__assertfail,@function
